def matmul_kernel(
    a_ptr,
    b_ptr,
    c_ptr,
    M,
    N,
    K,
    stride_am,
    stride_ak,
    stride_bk,
    stride_bn,
    stride_cm,
    stride_cn,
    BLOCK_M: tl.constexpr,
    BLOCK_N: tl.constexpr,
    BLOCK_K: tl.constexpr,
    GROUP_M: tl.constexpr,
):
    pid = tl.program_id(axis=0)
    num_pid_m = tl.cdiv(M, BLOCK_M)
    num_pid_n = tl.cdiv(N, BLOCK_N)
    num_pid_in_group = GROUP_M * num_pid_n
    group_id = pid // num_pid_in_group
    first_pid_m = group_id * GROUP_M
    group_size_m = min(num_pid_m - first_pid_m, GROUP_M)
    pid_m = first_pid_m + ((pid % num_pid_in_group) % group_size_m)
    pid_n = (pid % num_pid_in_group) // group_size_m

    offs_am = (pid_m * BLOCK_M + tl.arange(0, BLOCK_M)) % M
    offs_bn = (pid_n * BLOCK_N + tl.arange(0, BLOCK_N)) % N
    offs_k = tl.arange(0, BLOCK_K)
    a_ptrs = a_ptr + offs_am[:, None] * stride_am + offs_k[None, :] * stride_ak
    b_ptrs = b_ptr + offs_k[:, None] * stride_bk + offs_bn[None, :] * stride_bn

    acc = tl.zeros((BLOCK_M, BLOCK_N), dtype=tl.float32)
    for kk in range(0, tl.cdiv(K, BLOCK_K)):
        a = tl.load(a_ptrs, mask=offs_k[None, :] < K - kk * BLOCK_K, other=0.0)
        b = tl.load(b_ptrs, mask=offs_k[:, None] < K - kk * BLOCK_K, other=0.0)
        acc = tl.dot(a, b, acc)
        a_ptrs += BLOCK_K * stride_ak
        b_ptrs += BLOCK_K * stride_bk

    c = acc.to(c_ptr.dtype.element_ty)
    offs_cm = pid_m * BLOCK_M + tl.arange(0, BLOCK_M)
    offs_cn = pid_n * BLOCK_N + tl.arange(0, BLOCK_N)
    c_ptrs = c_ptr + offs_cm[:, None] * stride_cm + offs_cn[None, :] * stride_cn
    mask = (offs_cm[:, None] < M) & (offs_cn[None, :] < N)
    tl.store(c_ptrs, c, mask=mask)

# config = {"BLOCK_K": 32, "BLOCK_M": 256, "BLOCK_N": 64, "GROUP_M": 8, "arch": "sm_100", "dtype": "fp32", "num_ctas": 4, "num_stages": 3, "num_warps": 4}
# arch = sm_100


// ===== COMPILED SASS (sm_100a) =====

	.target	sm_100a

	.elftype	@"ET_EXEC"


//--------------------- .note.nv.tkinfo           --------------------------
	.section	.note.nv.tkinfo,"",@"SHT_NOTE"
	.sectionflags	@"SHF_NOTE_NV_TKINFO"
	.tkinfo
        /*0018*/ 	.word	0x00000081
        /*0030*/ 	.string	""
        /*0030*/ 	.string	"ptxas-blackwell"
        /*0030*/ 	.string	"Cuda compilation tools, release 12.9, V12.9.86"
        /*0030*/ 	.string	"Build cuda_12.9.r12.9/compiler.36037853_0"
        /*0030*/ 	.string	"-v  -suppress-debug-info  -lineinfo  -arch sm_100a "



//--------------------- .note.nv.cuver            --------------------------
	.section	.note.nv.cuver,"",@"SHT_NOTE"
	.sectionflags	@"SHF_NOTE_NV_CUVER"
        /*0018*/ 	.short	0x0001
        /*001a*/ 	.short	0x0064
        /*001c*/ 	.short	0x0001
        /*001e*/ 	.short	0x0000
        /*0020*/ 	.short	0x0001
        /*0022*/ 	.short	0x0000


//--------------------- .nv.info                  --------------------------
	.section	.nv.info,"",@"SHT_CUDA_INFO"
	.align	4


	//----- nvinfo : EIATTR_REGCOUNT
	.align		4
        /*0000*/ 	.byte	0x04, 0x2f
        /*0002*/ 	.short	(.L_4 - .L_3)
	.align		4
.L_3:
        /*0004*/ 	.word	index@(matmul_kernel)
        /*0008*/ 	.word	0x00000096


	//----- nvinfo : EIATTR_FRAME_SIZE
	.align		4
.L_4:
        /*000c*/ 	.byte	0x04, 0x11
        /*000e*/ 	.short	(.L_6 - .L_5)
	.align		4
.L_5:
        /*0010*/ 	.word	index@($__internal_2_$__cuda_sm10x_tcgen05_guardrail_trap_unallocated_columns_being_dealloced)
        /*0014*/ 	.word	0x00000000


	//----- nvinfo : EIATTR_FRAME_SIZE
	.align		4
.L_6:
        /*0018*/ 	.byte	0x04, 0x11
        /*001a*/ 	.short	(.L_8 - .L_7)
	.align		4
.L_7:
        /*001c*/ 	.word	index@($__internal_1_$__cuda_sm10x_tcgen05_guardrail_trap_phase_invalid_during_alloc)
        /*0020*/ 	.word	0x00000000


	//----- nvinfo : EIATTR_FRAME_SIZE
	.align		4
.L_8:
        /*0024*/ 	.byte	0x04, 0x11
        /*0026*/ 	.short	(.L_10 - .L_9)
	.align		4
.L_9:
        /*0028*/ 	.word	index@($__internal_0_$__cuda_sm10x_tcgen05_guardrail_trap_col_being_dealloced_not_returned_by_alloc)
        /*002c*/ 	.word	0x00000000


	//----- nvinfo : EIATTR_FRAME_SIZE
	.align		4
.L_10:
        /*0030*/ 	.byte	0x04, 0x11
        /*0032*/ 	.short	(.L_12 - .L_11)
	.align		4
.L_11:
        /*0034*/ 	.word	index@(matmul_kernel)
        /*0038*/ 	.word	0x00000000


	//----- nvinfo : EIATTR_MIN_STACK_SIZE
	.align		4
.L_12:
        /*003c*/ 	.byte	0x04, 0x12
        /*003e*/ 	.short	(.L_14 - .L_13)
	.align		4
.L_13:
        /*0040*/ 	.word	index@(matmul_kernel)
        /*0044*/ 	.word	0x00000000
.L_14:


//--------------------- .nv.info.matmul_kernel    --------------------------
	.section	.nv.info.matmul_kernel,"",@"SHT_CUDA_INFO"
	.sectionflags	@""
	.align	4


	//----- nvinfo : EIATTR_CUDA_API_VERSION
	.align		4
        /*0000*/ 	.byte	0x04, 0x37
        /*0002*/ 	.short	(.L_16 - .L_15)
.L_15:
        /*0004*/ 	.word	0x00000081


	//----- nvinfo : EIATTR_KPARAM_INFO
	.align		4
.L_16:
        /*0008*/ 	.byte	0x04, 0x17
        /*000a*/ 	.short	(.L_18 - .L_17)
.L_17:
        /*000c*/ 	.word	0x00000000
        /*0010*/ 	.short	0x000d
        /*0012*/ 	.short	0x0048
        /*0014*/ 	.byte	0x00, 0xf4, 0x21, 0x00


	//----- nvinfo : EIATTR_KPARAM_INFO
	.align		4
.L_18:
        /*0018*/ 	.byte	0x04, 0x17
        /*001a*/ 	.short	(.L_20 - .L_19)
.L_19:
        /*001c*/ 	.word	0x00000000
        /*0020*/ 	.short	0x000c
        /*0022*/ 	.short	0x0040
        /*0024*/ 	.byte	0x00, 0xf4, 0x21, 0x00


	//----- nvinfo : EIATTR_KPARAM_INFO
	.align		4
.L_20:
        /*0028*/ 	.byte	0x04, 0x17
        /*002a*/ 	.short	(.L_22 - .L_21)
.L_21:
        /*002c*/ 	.word	0x00000000
        /*0030*/ 	.short	0x000b
        /*0032*/ 	.short	0x0038
        /*0034*/ 	.byte	0x00, 0xf0, 0x11, 0x00


	//----- nvinfo : EIATTR_KPARAM_INFO
	.align		4
.L_22:
        /*0038*/ 	.byte	0x04, 0x17
        /*003a*/ 	.short	(.L_24 - .L_23)
.L_23:
        /*003c*/ 	.word	0x00000000
        /*0040*/ 	.short	0x000a
        /*0042*/ 	.short	0x0034
        /*0044*/ 	.byte	0x00, 0xf0, 0x11, 0x00


	//----- nvinfo : EIATTR_KPARAM_INFO
	.align		4
.L_24:
        /*0048*/ 	.byte	0x04, 0x17
        /*004a*/ 	.short	(.L_26 - .L_25)
.L_25:
        /*004c*/ 	.word	0x00000000
        /*0050*/ 	.short	0x0009
        /*0052*/ 	.short	0x0030
        /*0054*/ 	.byte	0x00, 0xf0, 0x11, 0x00


	//----- nvinfo : EIATTR_KPARAM_INFO
	.align		4
.L_26:
        /*0058*/ 	.byte	0x04, 0x17
        /*005a*/ 	.short	(.L_28 - .L_27)
.L_27:
        /*005c*/ 	.word	0x00000000
        /*0060*/ 	.short	0x0008
        /*0062*/ 	.short	0x002c
        /*0064*/ 	.byte	0x00, 0xf0, 0x11, 0x00


	//----- nvinfo : EIATTR_KPARAM_INFO
	.align		4
.L_28:
        /*0068*/ 	.byte	0x04, 0x17
        /*006a*/ 	.short	(.L_30 - .L_29)
.L_29:
        /*006c*/ 	.word	0x00000000
        /*0070*/ 	.short	0x0007
        /*0072*/ 	.short	0x0028
        /*0074*/ 	.byte	0x00, 0xf0, 0x11, 0x00


	//----- nvinfo : EIATTR_KPARAM_INFO
	.align		4
.L_30:
        /*0078*/ 	.byte	0x04, 0x17
        /*007a*/ 	.short	(.L_32 - .L_31)
.L_31:
        /*007c*/ 	.word	0x00000000
        /*0080*/ 	.short	0x0006
        /*0082*/ 	.short	0x0024
        /*0084*/ 	.byte	0x00, 0xf0, 0x11, 0x00


	//----- nvinfo : EIATTR_KPARAM_INFO
	.align		4
.L_32:
        /*0088*/ 	.byte	0x04, 0x17
        /*008a*/ 	.short	(.L_34 - .L_33)
.L_33:
        /*008c*/ 	.word	0x00000000
        /*0090*/ 	.short	0x0005
        /*0092*/ 	.short	0x0020
        /*0094*/ 	.byte	0x00, 0xf0, 0x11, 0x00


	//----- nvinfo : EIATTR_KPARAM_INFO
	.align		4
.L_34:
        /*0098*/ 	.byte	0x04, 0x17
        /*009a*/ 	.short	(.L_36 - .L_35)
.L_35:
        /*009c*/ 	.word	0x00000000
        /*00a0*/ 	.short	0x0004
        /*00a2*/ 	.short	0x001c
        /*00a4*/ 	.byte	0x00, 0xf0, 0x11, 0x00


	//----- nvinfo : EIATTR_KPARAM_INFO
	.align		4
.L_36:
        /*00a8*/ 	.byte	0x04, 0x17
        /*00aa*/ 	.short	(.L_38 - .L_37)
.L_37:
        /*00ac*/ 	.word	0x00000000
        /*00b0*/ 	.short	0x0003
        /*00b2*/ 	.short	0x0018
        /*00b4*/ 	.byte	0x00, 0xf0, 0x11, 0x00


	//----- nvinfo : EIATTR_KPARAM_INFO
	.align		4
.L_38:
        /*00b8*/ 	.byte	0x04, 0x17
        /*00ba*/ 	.short	(.L_40 - .L_39)
.L_39:
        /*00bc*/ 	.word	0x00000000
        /*00c0*/ 	.short	0x0002
        /*00c2*/ 	.short	0x0010
        /*00c4*/ 	.byte	0x00, 0xf4, 0x21, 0x00


	//----- nvinfo : EIATTR_KPARAM_INFO
	.align		4
.L_40:
        /*00c8*/ 	.byte	0x04, 0x17
        /*00ca*/ 	.short	(.L_42 - .L_41)
.L_41:
        /*00cc*/ 	.word	0x00000000
        /*00d0*/ 	.short	0x0001
        /*00d2*/ 	.short	0x0008
        /*00d4*/ 	.byte	0x00, 0xf4, 0x21, 0x00


	//----- nvinfo : EIATTR_KPARAM_INFO
	.align		4
.L_42:
        /*00d8*/ 	.byte	0x04, 0x17
        /*00da*/ 	.short	(.L_44 - .L_43)
.L_43:
        /*00dc*/ 	.word	0x00000000
        /*00e0*/ 	.short	0x0000
        /*00e2*/ 	.short	0x0000
        /*00e4*/ 	.byte	0x00, 0xf4, 0x21, 0x00


	//----- nvinfo : EIATTR_EXPLICIT_CLUSTER
	.align		4
.L_44:
        /*00e8*/ 	.byte	0x01, 0x3e
	.zero		2


	//----- nvinfo : EIATTR_CTA_PER_CLUSTER
	.align		4
        /*00ec*/ 	.byte	0x04, 0x3d
        /*00ee*/ 	.short	(.L_46 - .L_45)
.L_45:
        /*00f0*/ 	.word	0x00000004
        /*00f4*/ 	.word	0x00000001
        /*00f8*/ 	.word	0x00000001


	//----- nvinfo : EIATTR_AT_ENTRY_FRAGMENTS
	.align		4
.L_46:
        /*00fc*/ 	.byte	0x04, 0x4f
        /*00fe*/ 	.short	(.L_48 - .L_47)


	//   ....[0]....
.L_47:
        /*0100*/ 	.word	0x00000004


	//----- nvinfo : EIATTR_RESERVED_SMEM_USED
	.align		4
.L_48:
        /*0104*/ 	.byte	0x01, 0x41
	.zero		2


	//----- nvinfo : EIATTR_SPARSE_MMA_MASK
	.align		4
        /*0108*/ 	.byte	0x03, 0x50
        /*010a*/ 	.short	0x0000


	//----- nvinfo : EIATTR_TCGEN05_1CTA_USED
	.align		4
        /*010c*/ 	.byte	0x01, 0x51
	.zero		2


	//----- nvinfo : EIATTR_MAXREG_COUNT
	.align		4
        /*0110*/ 	.byte	0x03, 0x1b
        /*0112*/ 	.short	0x00ff


	//----- nvinfo : EIATTR_NUM_BARRIERS
	.align		4
        /*0114*/ 	.byte	0x02, 0x4c
        /*0116*/ 	.byte	0x01
	.zero		1


	//----- nvinfo : EIATTR_INT_WARP_WIDE_INSTR_OFFSETS
	.align		4
        /*0118*/ 	.byte	0x04, 0x31
        /*011a*/ 	.short	(.L_50 - .L_49)


	//   ....[0]....
.L_49:
        /*011c*/ 	.word	0x00001bd0


	//   ....[1]....
        /*0120*/ 	.word	0x00001c00


	//   ....[2]....
        /*0124*/ 	.word	0x00001d30


	//   ....[3]....
        /*0128*/ 	.word	0x00006e60


	//   ....[4]....
        /*012c*/ 	.word	0x00006eb0


	//----- nvinfo : EIATTR_COOP_GROUP_MASK_REGIDS
	.align		4
.L_50:
        /*0130*/ 	.byte	0x04, 0x29
        /*0132*/ 	.short	(.L_52 - .L_51)


	//   ....[0]....
.L_51:
        /*0134*/ 	.word	0xffffffff


	//   ....[1]....
        /*0138*/ 	.word	0xffffffff


	//   ....[2]....
        /*013c*/ 	.word	0xffffffff


	//   ....[3]....
        /*0140*/ 	.word	0xffffffff


	//----- nvinfo : EIATTR_COOP_GROUP_INSTR_OFFSETS
	.align		4
.L_52:
        /*0144*/ 	.byte	0x04, 0x28
        /*0146*/ 	.short	(.L_54 - .L_53)


	//   ....[0]....
.L_53:
        /*0148*/ 	.word	0x00000060


	//   ....[1]....
        /*014c*/ 	.word	0x00000320


	//   ....[2]....
        /*0150*/ 	.word	0x00006cf0


	//   ....[3]....
        /*0154*/ 	.word	0x00006f60


	//----- nvinfo : EIATTR_VRC_CTA_INIT_COUNT
	.align		4
.L_54:
        /*0158*/ 	.byte	0x02, 0x4a
        /*015a*/ 	.byte	0x80
	.zero		1


	//----- nvinfo : EIATTR_MBARRIER_INSTR_OFFSETS
	.align		4
        /*015c*/ 	.byte	0x04, 0x39
        /*015e*/ 	.short	(.L_56 - .L_55)


	//   ....[0]....
.L_55:
        /*0160*/ 	.word	0x00001e50
        /*0164*/ 	.word	0x000000ff
        /*0168*/ 	.word	0x00000000
        /*016c*/ 	.short	0x0100
        /*016e*/ 	.byte	0x0c
	.zero		1


	//   ....[1]....
        /*0170*/ 	.word	0x00001fe0
        /*0174*/ 	.word	0x000000ff
        /*0178*/ 	.word	0x0000c008
        /*017c*/ 	.short	0x0100
        /*017e*/ 	.byte	0x0a
	.zero		1


	//   ....[2]....
        /*0180*/ 	.word	0x00004ea0
        /*0184*/ 	.word	0x000000ff
        /*0188*/ 	.word	0x00000000
        /*018c*/ 	.short	0x010a
        /*018e*/ 	.byte	0x12
	.zero		1


	//   ....[3]....
        /*0190*/ 	.word	0x00005be0
        /*0194*/ 	.word	0x000000ff
        /*0198*/ 	.word	0x00000000
        /*019c*/ 	.short	0x010a
        /*019e*/ 	.byte	0x0c
	.zero		1


	//   ....[4]....
        /*01a0*/ 	.word	0x00005d10
        /*01a4*/ 	.word	0x000000ff
        /*01a8*/ 	.word	0x0000c000
        /*01ac*/ 	.short	0x0108
        /*01ae*/ 	.byte	0x0a
	.zero		1


	//   ....[5]....
        /*01b0*/ 	.word	0x00005de0
        /*01b4*/ 	.word	0x000000ff
        /*01b8*/ 	.word	0x0000c008
        /*01bc*/ 	.short	0x0108
        /*01be*/ 	.byte	0x0a
	.zero		1


	//   ....[6]....
        /*01c0*/ 	.word	0x00006f80
        /*01c4*/ 	.word	0x000000ff
        /*01c8*/ 	.word	0x00000000
        /*01cc*/ 	.short	0x010a
        /*01ce*/ 	.byte	0x12
	.zero		1


	//   ....[7]....
        /*01d0*/ 	.word	0x00006fb0
        /*01d4*/ 	.word	0x000000ff
        /*01d8*/ 	.word	0x00000000
        /*01dc*/ 	.short	0x010a
        /*01de*/ 	.byte	0x0c
	.zero		1


	//----- nvinfo : EIATTR_NUM_MBARRIERS
	.align		4
.L_56:
        /*01e0*/ 	.byte	0x03, 0x38
        /*01e2*/ 	.short	0x0002


	//----- nvinfo : EIATTR_EXIT_INSTR_OFFSETS
	.align		4
        /*01e4*/ 	.byte	0x04, 0x1c
        /*01e6*/ 	.short	(.L_58 - .L_57)


	//   ....[0]....
.L_57:
        /*01e8*/ 	.word	0x00006f70


	//----- nvinfo : EIATTR_REQNTID
	.align		4
.L_58:
        /*01ec*/ 	.byte	0x04, 0x10
        /*01ee*/ 	.short	(.L_60 - .L_59)
.L_59:
        /*01f0*/ 	.word	0x00000080
        /*01f4*/ 	.word	0x00000001
        /*01f8*/ 	.word	0x00000001


	//----- nvinfo : EIATTR_CRS_STACK_SIZE
	.align		4
.L_60:
        /*01fc*/ 	.byte	0x04, 0x1e
        /*01fe*/ 	.short	(.L_62 - .L_61)
.L_61:
        /*0200*/ 	.word	0x00000000


	//----- nvinfo : EIATTR_CBANK_PARAM_SIZE
	.align		4
.L_62:
        /*0204*/ 	.byte	0x03, 0x19
        /*0206*/ 	.short	0x0050


	//----- nvinfo : EIATTR_PARAM_CBANK
	.align		4
        /*0208*/ 	.byte	0x04, 0x0a
        /*020a*/ 	.short	(.L_64 - .L_63)
	.align		4
.L_63:
        /*020c*/ 	.word	index@(.nv.constant0.matmul_kernel)
        /*0210*/ 	.short	0x0380
        /*0212*/ 	.short	0x0050


	//----- nvinfo : EIATTR_SW_WAR
	.align		4
.L_64:
        /*0214*/ 	.byte	0x04, 0x36
        /*0216*/ 	.short	(.L_66 - .L_65)
.L_65:
        /*0218*/ 	.word	0x00000008
.L_66:


//--------------------- .nv.compat                --------------------------
	.section	.nv.compat,"",@"SHT_CUDA_COMPAT_INFO"
	.align	4
        /*0000*/ 	.byte	0x02, 0x02, 0x02, 0x00, 0x02, 0x05, 0x05, 0x00, 0x02, 0x03, 0x00, 0x00, 0x02, 0x06, 0x01, 0x00


//--------------------- .nv.callgraph             --------------------------
	.section	.nv.callgraph,"",@"SHT_CUDA_CALLGRAPH"
	.align	4
	.sectionentsize	8
	.align		4
        /*0000*/ 	.word	0x00000000
	.align		4
        /*0004*/ 	.word	0xffffffff
	.align		4
        /*0008*/ 	.word	0x00000000
	.align		4
        /*000c*/ 	.word	0xfffffffe
	.align		4
        /*0010*/ 	.word	0x00000000
	.align		4
        /*0014*/ 	.word	0xfffffffd
	.align		4
        /*0018*/ 	.word	0x00000000
	.align		4
        /*001c*/ 	.word	0xfffffffc


//--------------------- .text.matmul_kernel       --------------------------
	.section	.text.matmul_kernel,"ax",@progbits
	.align	128
        .global         matmul_kernel
        .type           matmul_kernel,@function
        .size           matmul_kernel,(.L_x_20 - matmul_kernel)
        .other          matmul_kernel,@"STO_CUDA_ENTRY STV_DEFAULT"
matmul_kernel:
.text.matmul_kernel:
[----:B------:R-:W1:Y:S01]  /*0000*/  LDC R1, c[0x0][0x37c] ;  /* 0x0000df00ff017b82 */ /* 0x000e620000000800 */
[----:B------:R-:W2:Y:S02]  /*0010*/  S2R R2, SR_TID.X ;  /* 0x0000000000027919 */ /* 0x000ea40000002100 */
[----:B--2---:R-:W-:-:S13]  /*0020*/  ISETP.GE.U32.AND P0, PT, R2, 0x20, PT ;  /* 0x000000200200780c */ /* 0x004fda0003f06070 */
[----:B------:R-:W-:Y:S02]  /*0030*/  VOTEU.ANY UP0, P0 ;  /* 0x0000000000ff7886 */ /* 0x000fe40000000100 */
[----:B-1----:R-:W-:Y:S05]  /*0040*/  BRA.U UP0, `(.L_x_0) ;  /* 0x0000000100b87547 */ /* 0x002fea000b800000 */
[----:B------:R-:W1:Y:S01]  /*0050*/  S2UR UR6, SR_CgaCtaId ;  /* 0x00000000000679c3 */ /* 0x000e620000008800 */
[----:B------:R-:W-:Y:S01]  /*0060*/  NOP ;  /* 0x0000000000007918 */ /* 0x000fe20000000000 */
[----:B------:R-:W-:Y:S02]  /*0070*/  UMOV UR4, 0x40 ;  /* 0x0000004000047882 */ /* 0x000fe40000000000 */
[----:B-1----:R-:W-:-:S09]  /*0080*/  ULEA UR4, UR6, UR4, 0x18 ;  /* 0x0000000406047291 */ /* 0x002fd2000f8ec0ff */
[----:B------:R-:W1:Y:S01]  /*0090*/  LDS.U8 R0, [UR4] ;  /* 0x00000004ff007984 */ /* 0x000e620008000000 */
[----:B------:R-:W-:Y:S02]  /*00a0*/  UMOV UR4, 0x400 ;  /* 0x0000040000047882 */ /* 0x000fe40000000000 */
[----:B------:R-:W-:Y:S01]  /*00b0*/  ULEA UR4, UR6, UR4, 0x18 ;  /* 0x0000000406047291 */ /* 0x000fe2000f8ec0ff */
[----:B-1----:R-:W-:-:S13]  /*00c0*/  ISETP.NE.AND P0, PT, R0, RZ, PT ;  /* 0x000000ff0000720c */ /* 0x002fda0003f05270 */
[----:B------:R-:W-:Y:S05]  /*00d0*/  @P0 BRA `(.L_x_1) ;  /* 0x00000000007c0947 */ /* 0x000fea0003800000 */
[----:B------:R-:W-:-:S13]  /*00e0*/  ELECT P0, URZ, PT ;  /* 0x0000000000ff782f */ /* 0x000fda0003800000 */
[----:B------:R-:W-:Y:S05]  /*00f0*/  @!P0 BRA `(.L_x_2) ;  /* 0x0000000000848947 */ /* 0x000fea0003800000 */
[----:B------:R-:W-:Y:S01]  /*0100*/  UMOV UR5, 0x2 ;  /* 0x0000000200057882 */ /* 0x000fe20000000000 */
[----:B------:R-:W-:Y:S02]  /*0110*/  IMAD.MOV.U32 R5, RZ, RZ, 0x1 ;  /* 0x00000001ff057424 */ /* 0x000fe400078e00ff */
[----:B------:R-:W-:Y:S02]  /*0120*/  IMAD.MOV.U32 R3, RZ, RZ, 0x3 ;  /* 0x00000003ff037424 */ /* 0x000fe400078e00ff */
[----:B------:R-:W-:Y:S04]  /*0130*/  DEPBAR.LE SB1, 0x36 ;  /* 0x00009d800000791a */ /* 0x000fe80000000000 */
[----:B------:R-:W1:Y:S02]  /*0140*/  UTCATOMSWS.FIND_AND_SET.ALIGN UP1, UR5, UR5 ;  /* 0x00000005000575e3 */ /* 0x000e640008020800 */
[----:B-1----:R-:W-:-:S04]  /*0150*/  PLOP3.LUT P0, PT, PT, PT, UP1, 0x80, 0x8 ;  /* 0x000000000008781c */ /* 0x002fc80003f0f018 */
[----:B------:R-:W-:-:S04]  /*0160*/  SEL R0, RZ, 0xffffffff, !P0 ;  /* 0xffffffffff007807 */ /* 0x000fc80004000000 */
[----:B------:R-:W-:Y:S01]  /*0170*/  ISETP.NE.AND P0, PT, R0, RZ, PT ;  /* 0x000000ff0000720c */ /* 0x000fe20003f05270 */
[----:B------:R-:W-:-:S12]  /*0180*/  IMAD.U32 R0, RZ, RZ, UR5 ;  /* 0x00000005ff007e24 */ /* 0x000fd8000f8e00ff */
[----:B------:R-:W-:Y:S05]  /*0190*/  @P0 BRA `(.L_x_3) ;  /* 0x0000000000240947 */ /* 0x000fea0003800000 */
.L_x_4:
[----:B------:R-:W-:Y:S05]  /*01a0*/  NANOSLEEP 0x64 ;  /* 0x000000640000795d */ /* 0x000fea0003800000 */
[----:B------:R-:W-:-:S05]  /*01b0*/  UMOV UR5, 0x2 ;  /* 0x0000000200057882 */ /* 0x000fca0000000000 */
[----:B------:R-:W-:Y:S04]  /*01c0*/  DEPBAR.LE SB1, 0x36 ;  /* 0x00009d800000791a */ /* 0x000fe80000000000 */
[----:B------:R-:W1:Y:S02]  /*01d0*/  UTCATOMSWS.FIND_AND_SET.ALIGN UP1, UR5, UR5 ;  /* 0x00000005000575e3 */ /* 0x000e640008020800 */
[----:B-1----:R-:W-:-:S04]  /*01e0*/  PLOP3.LUT P0, PT, PT, PT, UP1, 0x80, 0x8 ;  /* 0x000000000008781c */ /* 0x002fc80003f0f018 */
[----:B------:R-:W-:-:S04]  /*01f0*/  SEL R0, RZ, 0xffffffff, !P0 ;  /* 0xffffffffff007807 */ /* 0x000fc80004000000 */
[----:B------:R-:W-:Y:S01]  /*0200*/  ISETP.NE.AND P0, PT, R0, RZ, PT ;  /* 0x000000ff0000720c */ /* 0x000fe20003f05270 */
[----:B------:R-:W-:-:S12]  /*0210*/  IMAD.U32 R0, RZ, RZ, UR5 ;  /* 0x00000005ff007e24 */ /* 0x000fd8000f8e00ff */
[----:B------:R-:W-:Y:S05]  /*0220*/  @!P0 BRA `(.L_x_4) ;  /* 0xfffffffc00dc8947 */ /* 0x000fea000383ffff */
.L_x_3:
[C---:B------:R-:W-:Y:S01]  /*0230*/  VIADD R4, R0.reuse, 0x10 ;  /* 0x0000001000047836 */ /* 0x040fe20000000000 */
[----:B------:R-:W-:Y:S01]  /*0240*/  UMOV UR5, 0x50 ;  /* 0x0000005000057882 */ /* 0x000fe20000000000 */
[----:B------:R-:W-:Y:S01]  /*0250*/  SHF.L.U32 R3, R3, R0, RZ ;  /* 0x0000000003037219 */ /* 0x000fe200000006ff */
[----:B------:R-:W-:Y:S01]  /*0260*/  ULEA UR5, UR6, UR5, 0x18 ;  /* 0x0000000506057291 */ /* 0x000fe2000f8ec0ff */
[----:B------:R-:W-:Y:S01]  /*0270*/  IMAD.SHL.U32 R0, R0, 0x20, RZ ;  /* 0x0000002000007824 */ /* 0x000fe200078e00ff */
[----:B------:R-:W-:-:S04]  /*0280*/  SHF.L.U32 R4, R5, R4, RZ ;  /* 0x0000000405047219 */ /* 0x000fc800000006ff */
[----:B------:R-:W-:-:S05]  /*0290*/  LOP3.LUT R3, R4, R3, RZ, 0xfc, !PT ;  /* 0x0000000304037212 */ /* 0x000fca00078efcff */
[----:B------:R1:W-:Y:S04]  /*02a0*/  ATOMS.OR RZ, [UR5], R3 ;  /* 0x00000003ffff798c */ /* 0x0003e8000b000005 */
[----:B------:R1:W-:Y:S01]  /*02b0*/  STS [UR4], R0 ;  /* 0x00000000ff007988 */ /* 0x0003e20008000804 */
[----:B------:R-:W-:Y:S05]  /*02c0*/  BRA `(.L_x_2) ;  /* 0x0000000000107947 */ /* 0x000fea0003800000 */
.L_x_1:
[----:B------:R-:W-:Y:S01]  /*02d0*/  IMAD.MOV.U32 R0, RZ, RZ, -0x1 ;  /* 0xffffffffff007424 */ /* 0x000fe200078e00ff */
[----:B------:R-:W-:-:S04]  /*02e0*/  MOV R4, 0x310 ;  /* 0x0000031000047802 */ /* 0x000fc80000000f00 */
[----:B------:R1:W-:Y:S03]  /*02f0*/  STS [UR4], R0 ;  /* 0x00000000ff007988 */ /* 0x0003e60008000804 */
[----:B-1----:R-:W-:Y:S05]  /*0300*/  CALL.REL.NOINC `($__internal_1_$__cuda_sm10x_tcgen05_guardrail_trap_phase_invalid_during_alloc) ;  /* 0x0000006c00407944 */ /* 0x002fea0003c00000 */
.L_x_2:
[----:B------:R-:W-:Y:S05]  /*0310*/  WARPSYNC.ALL ;  /* 0x0000000000007948 */ /* 0x000fea0003800000 */
[----:B------:R-:W-:Y:S01]  /*0320*/  NOP ;  /* 0x0000000000007918 */ /* 0x000fe20000000000 */
.L_x_0:
[----:B------:R-:W2:Y:S08]  /*0330*/  LDC.64 R68, c[0x0][0x398] ;  /* 0x0000e600ff447b82 */ /* 0x000eb00000000a00 */
[----:B------:R-:W3:Y:S02]  /*0340*/  S2UR UR5, SR_CgaSize ;  /* 0x00000000000579c3 */ /* 0x000ee40000008a00 */
[----:B---3--:R-:W-:-:S12]  /*0350*/  UIMAD UR5, UR5, -0xa0, URZ ;  /* 0xffffff60050578a4 */ /* 0x008fd8000f8e02ff */
[----:B------:R-:W3:Y:S01]  /*0360*/  LDCU UR5, c[0x0][UR5+0x2b0] ;  /* 0x00005600050577ac */ /* 0x000ee20008000800 */
[C---:B------:R-:W-:Y:S01]  /*0370*/  LOP3.LUT R36, R2.reuse, 0x3f, RZ, 0xc0, !PT ;  /* 0x0000003f02247812 */ /* 0x040fe200078ec0ff */
[C---:B------:R-:W-:Y:S01]  /*0380*/  IMAD.SHL.U32 R131, R2.reuse, 0x4, RZ ;  /* 0x0000000402837824 */ /* 0x040fe200078e00ff */
[--C-:B------:R-:W-:Y:S01]  /*0390*/  SHF.R.U32.HI R13, RZ, 0x5, R2.reuse ;  /* 0x00000005ff0d7819 */ /* 0x100fe20000011602 */
[----:B------:R-:W-:Y:S01]  /*03a0*/  UMOV UR10, 0x400 ;  /* 0x00000400000a7882 */ /* 0x000fe20000000000 */
[----:B------:R-:W4:Y:S01]  /*03b0*/  LDCU.128 UR12, c[0x0][0x380] ;  /* 0x00007000ff0c77ac */ /* 0x000f220008000c00 */
[----:B------:R-:W-:Y:S01]  /*03c0*/  LOP3.LUT R144, R2, 0x1f, RZ, 0xc0, !PT ;  /* 0x0000001f02907812 */ /* 0x000fe200078ec0ff */
[----:B------:R-:W5:Y:S01]  /*03d0*/  S2UR UR4, SR_CTAID.X ;  /* 0x00000000000479c3 */ /* 0x000f620000002500 */
[----:B------:R-:W-:Y:S01]  /*03e0*/  R2UR UR8, R13 ;  /* 0x000000000d0872ca */ /* 0x000fe200000e0000 */
[----:B------:R-:W1:Y:S01]  /*03f0*/  LDCU.64 UR24, c[0x0][0x3a8] ;  /* 0x00007500ff1877ac */ /* 0x000e620008000a00 */
[----:B------:R-:W-:Y:S01]  /*0400*/  SHF.R.U32.HI R38, RZ, 0x6, R2 ;  /* 0x00000006ff267819 */ /* 0x000fe20000011602 */
[----:B------:R-:W3:Y:S03]  /*0410*/  LDCU.64 UR22, c[0x0][0x358] ;  /* 0x00006b00ff1677ac */ /* 0x000ee60008000a00 */
[----:B------:R-:W-:Y:S01]  /*0420*/  SGXT.U32 R38, R38, 0x1 ;  /* 0x000000012626781a */ /* 0x000fe20000000000 */
[----:B------:R-:W3:Y:S01]  /*0430*/  LDC R143, c[0x0][0x3a0] ;  /* 0x0000e800ff8f7b82 */ /* 0x000ee20000000800 */
[----:B------:R-:W-:-:S02]  /*0440*/  UMOV UR7, 0x1 ;  /* 0x0000000100077882 */ /* 0x000fc40000000000 */
[C---:B------:R-:W-:Y:S02]  /*0450*/  LOP3.LUT R139, R38.reuse, 0x2, RZ, 0xfc, !PT ;  /* 0x00000002268b7812 */ /* 0x040fe400078efcff */
[C---:B------:R-:W-:Y:S02]  /*0460*/  LOP3.LUT R138, R38.reuse, 0x4, RZ, 0xfc, !PT ;  /* 0x00000004268a7812 */ /* 0x040fe400078efcff */
[----:B------:R-:W-:Y:S01]  /*0470*/  LOP3.LUT R137, R38, 0x6, RZ, 0xfc, !PT ;  /* 0x0000000626897812 */ /* 0x000fe200078efcff */
[----:B-12---:R-:W-:Y:S01]  /*0480*/  VIADD R0, R69, 0x3f ;  /* 0x0000003f45007836 */ /* 0x006fe20000000000 */
[----:B------:R-:W-:Y:S02]  /*0490*/  IABS R15, R68 ;  /* 0x00000044000f7213 */ /* 0x000fe40000000000 */
[----:B------:R-:W-:Y:S01]  /*04a0*/  IABS R20, R69 ;  /* 0x0000004500147213 */ /* 0x000fe20000000000 */
[----:B------:R-:W-:Y:S01]  /*04b0*/  IMAD R142, R144, UR25, RZ ;  /* 0x00000019908e7c24 */ /* 0x000fe2000f8e02ff */
[----:B------:R-:W-:Y:S01]  /*04c0*/  SHF.R.S32.HI R3, RZ, 0x1f, R0 ;  /* 0x0000001fff037819 */ /* 0x000fe20000011400 */
[C---:B------:R-:W-:Y:S01]  /*04d0*/  IMAD R136, R38.reuse, UR24, RZ ;  /* 0x0000001826887c24 */ /* 0x040fe2000f8e02ff */
[C---:B------:R-:W-:Y:S01]  /*04e0*/  LOP3.LUT R134, R38.reuse, 0x8, RZ, 0xfc, !PT ;  /* 0x0000000826867812 */ /* 0x040fe200078efcff */
[----:B------:R-:W-:Y:S01]  /*04f0*/  IMAD.U32 R135, RZ, RZ, UR24 ;  /* 0x00000018ff877e24 */ /* 0x000fe2000f8e00ff */
[----:B------:R-:W-:Y:S01]  /*0500*/  LEA.HI R3, R3, R0, RZ, 0x6 ;  /* 0x0000000003037211 */ /* 0x000fe200078f30ff */
[----:B------:R-:W-:Y:S01]  /*0510*/  USHF.L.U32 UR17, UR24, 0x5, URZ ;  /* 0x0000000518117899 */ /* 0x000fe200080006ff */
[----:B------:R-:W-:Y:S01]  /*0520*/  LOP3.LUT R132, R38, 0xa, RZ, 0xfc, !PT ;  /* 0x0000000a26847812 */ /* 0x000fe200078efcff */
[----:B------:R-:W-:Y:S01]  /*0530*/  IMAD R135, R135, 0x2, R136 ;  /* 0x0000000287877824 */ /* 0x000fe200078e0288 */
[----:B------:R-:W-:Y:S01]  /*0540*/  SHF.R.S32.HI R3, RZ, 0x6, R3 ;  /* 0x00000006ff037819 */ /* 0x000fe20000011403 */
[----:B---3--:R-:W-:-:S04]  /*0550*/  VIADD R140, R143, 0x1f ;  /* 0x0000001f8f8c7836 */ /* 0x008fc80000000000 */
[----:B------:R-:W-:Y:S01]  /*0560*/  IMAD.SHL.U32 R6, R3, 0x8, RZ ;  /* 0x0000000803067824 */ /* 0x000fe200078e00ff */
[----:B-----5:R-:W-:-:S04]  /*0570*/  I2FP.F32.U32 R3, UR4 ;  /* 0x0000000400037c45 */ /* 0x020fc80008201000 */
[----:B------:R-:W-:Y:S01]  /*0580*/  IABS R9, R6 ;  /* 0x0000000600097213 */ /* 0x000fe20000000000 */
[----:B------:R-:W-:Y:S01]  /*0590*/  FMUL R3, R3, UR5 ;  /* 0x0000000503037c20 */ /* 0x000fe20008400000 */
[----:B------:R-:W1:Y:S02]  /*05a0*/  S2UR UR5, SR_CgaCtaId ;  /* 0x00000000000579c3 */ /* 0x000e640000008800 */
[----:B------:R-:W2:Y:S08]  /*05b0*/  I2F.RP R0, R9 ;  /* 0x0000000900007306 */ /* 0x000eb00000209400 */
[----:B------:R-:W-:Y:S08]  /*05c0*/  F2I.U32.TRUNC.NTZ R7, R3 ;  /* 0x0000000300077305 */ /* 0x000ff0000020f000 */
[----:B--2---:R-:W2:Y:S01]  /*05d0*/  MUFU.RCP R0, R0 ;  /* 0x0000000000007308 */ /* 0x004ea20000001000 */
[----:B-1----:R-:W-:-:S02]  /*05e0*/  USHF.L.U32 UR4, UR5, 0x6, URZ ;  /* 0x0000000605047899 */ /* 0x002fc400080006ff */
[----:B------:R-:W-:Y:S02]  /*05f0*/  ULEA UR10, UR5, UR10, 0x18 ;  /* 0x0000000a050a7291 */ /* 0x000fe4000f8ec0ff */
[----:B------:R-:W-:Y:S01]  /*0600*/  ULOP3.LUT UR4, UR4, 0xc0, URZ, 0xc0, !UPT ;  /* 0x000000c004047892 */ /* 0x000fe2000f8ec0ff */
[----:B--2---:R-:W-:Y:S01]  /*0610*/  VIADD R4, R0, 0xffffffe ;  /* 0x0ffffffe00047836 */ /* 0x004fe20000000000 */
[----:B------:R-:W-:-:S03]  /*0620*/  IABS R0, R7 ;  /* 0x0000000700007213 */ /* 0x000fc60000000000 */
[----:B------:R1:W2:Y:S02]  /*0630*/  F2I.FTZ.U32.TRUNC.NTZ R5, R4 ;  /* 0x0000000400057305 */ /* 0x0002a4000021f000 */
[----:B-1----:R-:W-:Y:S02]  /*0640*/  IMAD.MOV.U32 R4, RZ, RZ, RZ ;  /* 0x000000ffff047224 */ /* 0x002fe400078e00ff */
[----:B--2---:R-:W-:-:S04]  /*0650*/  IMAD.MOV R8, RZ, RZ, -R5 ;  /* 0x000000ffff087224 */ /* 0x004fc800078e0a05 */
[----:B------:R-:W-:Y:S01]  /*0660*/  IMAD R11, R8, R9, RZ ;  /* 0x00000009080b7224 */ /* 0x000fe200078e02ff */
[----:B------:R-:W-:-:S03]  /*0670*/  IABS R8, R6 ;  /* 0x0000000600087213 */ /* 0x000fc60000000000 */
[----:B------:R-:W-:-:S04]  /*0680*/  IMAD.HI.U32 R5, R5, R11, R4 ;  /* 0x0000000b05057227 */ /* 0x000fc800078e0004 */
[----:B------:R-:W-:Y:S02]  /*0690*/  IMAD.MOV R4, RZ, RZ, -R8 ;  /* 0x000000ffff047224 */ /* 0x000fe400078e0a08 */
[----:B------:R-:W-:-:S04]  /*06a0*/  IMAD.HI.U32 R5, R5, R0, RZ ;  /* 0x0000000005057227 */ /* 0x000fc800078e00ff */
[----:B------:R-:W-:Y:S01]  /*06b0*/  IMAD R0, R5, R4, R0 ;  /* 0x0000000405007224 */ /* 0x000fe200078e0200 */
[----:B------:R-:W-:Y:S04]  /*06c0*/  BAR.SYNC.DEFER_BLOCKING 0x0 ;  /* 0x0000000000007b1d */ /* 0x000fe80000010000 */
[----:B------:R-:W-:-:S13]  /*06d0*/  ISETP.GT.U32.AND P1, PT, R9, R0, PT ;  /* 0x000000000900720c */ /* 0x000fda0003f24070 */
[----:B------:R-:W-:Y:S02]  /*06e0*/  @!P1 IMAD.IADD R0, R0, 0x1, -R9 ;  /* 0x0000000100009824 */ /* 0x000fe400078e0a09 */
[----:B------:R-:W-:Y:S01]  /*06f0*/  @!P1 VIADD R5, R5, 0x1 ;  /* 0x0000000105059836 */ /* 0x000fe20000000000 */
[----:B------:R-:W-:Y:S02]  /*0700*/  ISETP.NE.AND P1, PT, R6, RZ, PT ;  /* 0x000000ff0600720c */ /* 0x000fe40003f25270 */
[----:B------:R-:W-:Y:S02]  /*0710*/  ISETP.GE.U32.AND P0, PT, R0, R9, PT ;  /* 0x000000090000720c */ /* 0x000fe40003f06070 */
[----:B------:R-:W-:-:S04]  /*0720*/  LOP3.LUT R0, R7, R6, RZ, 0x3c, !PT ;  /* 0x0000000607007212 */ /* 0x000fc800078e3cff */
[----:B------:R-:W-:Y:S01]  /*0730*/  ISETP.GE.AND P2, PT, R0, RZ, PT ;  /* 0x000000ff0000720c */ /* 0x000fe20003f46270 */
[----:B------:R-:W-:-:S05]  /*0740*/  VIADD R0, R68, 0xff ;  /* 0x000000ff44007836 */ /* 0x000fca0000000000 */
[----:B------:R-:W-:Y:S01]  /*0750*/  SHF.R.S32.HI R3, RZ, 0x1f, R0 ;  /* 0x0000001fff037819 */ /* 0x000fe20000011400 */
[----:B------:R-:W-:-:S03]  /*0760*/  @P0 VIADD R5, R5, 0x1 ;  /* 0x0000000105050836 */ /* 0x000fc60000000000 */
[----:B------:R-:W-:Y:S01]  /*0770*/  LEA.HI R3, R3, R0, RZ, 0x8 ;  /* 0x0000000003037211 */ /* 0x000fe200078f40ff */
[----:B------:R-:W-:-:S04]  /*0780*/  IMAD.MOV.U32 R4, RZ, RZ, R5 ;  /* 0x000000ffff047224 */ /* 0x000fc800078e0005 */
[----:B------:R-:W-:Y:S01]  /*0790*/  @!P2 IMAD.MOV R4, RZ, RZ, -R4 ;  /* 0x000000ffff04a224 */ /* 0x000fe200078e0a04 */
[----:B------:R-:W-:-:S05]  /*07a0*/  @!P1 LOP3.LUT R4, RZ, R6, RZ, 0x33, !PT ;  /* 0x00000006ff049212 */ /* 0x000fca00078e33ff */
[----:B------:R-:W-:Y:S02]  /*07b0*/  IMAD.SHL.U32 R8, R4, 0x8, RZ ;  /* 0x0000000804087824 */ /* 0x000fe400078e00ff */
[----:B------:R-:W-:-:S03]  /*07c0*/  IMAD.MOV R4, RZ, RZ, -R4 ;  /* 0x000000ffff047224 */ /* 0x000fc600078e0a04 */
[----:B------:R-:W-:Y:S01]  /*07d0*/  LEA.HI.SX32 R3, R3, -R8, 0x18 ;  /* 0x8000000803037211 */ /* 0x000fe200078fc2ff */
[----:B------:R-:W-:Y:S02]  /*07e0*/  IMAD R10, R6, R4, R7 ;  /* 0x00000004060a7224 */ /* 0x000fe400078e0207 */
[----:B------:R-:W-:Y:S01]  /*07f0*/  IMAD.MOV.U32 R4, RZ, RZ, RZ ;  /* 0x000000ffff047224 */ /* 0x000fe200078e00ff */
[----:B------:R-:W-:Y:S02]  /*0800*/  VIMNMX R11, PT, PT, R3, 0x8, PT ;  /* 0x00000008030b7848 */ /* 0x000fe40003fe0100 */
[----:B------:R-:W-:Y:S02]  /*0810*/  IABS R6, R10 ;  /* 0x0000000a00067213 */ /* 0x000fe40000000000 */
[-C--:B------:R-:W-:Y:S02]  /*0820*/  IABS R9, R11.reuse ;  /* 0x0000000b00097213 */ /* 0x080fe40000000000 */
[----:B------:R-:W-:-:S02]  /*0830*/  IABS R7, R11 ;  /* 0x0000000b00077213 */ /* 0x000fc40000000000 */
[----:B------:R-:W1:Y:S08]  /*0840*/  I2F.RP R0, R9 ;  /* 0x0000000900007306 */ /* 0x000e700000209400 */
[----:B-1----:R-:W1:Y:S02]  /*0850*/  MUFU.RCP R0, R0 ;  /* 0x0000000000007308 */ /* 0x002e640000001000 */
[----:B-1----:R-:W-:-:S02]  /*0860*/  VIADD R5, R0, 0xffffffe ;  /* 0x0ffffffe00057836 */ /* 0x002fc40000000000 */
[----:B------:R-:W-:-:S04]  /*0870*/  IMAD.MOV R0, RZ, RZ, -R7 ;  /* 0x000000ffff007224 */ /* 0x000fc800078e0a07 */
[----:B------:R-:W1:Y:S02]  /*0880*/  F2I.FTZ.U32.TRUNC.NTZ R5, R5 ;  /* 0x0000000500057305 */ /* 0x000e64000021f000 */
[----:B-1----:R-:W-:-:S04]  /*0890*/  IMAD.MOV R12, RZ, RZ, -R5 ;  /* 0x000000ffff0c7224 */ /* 0x002fc800078e0a05 */
[----:B------:R-:W-:Y:S02]  /*08a0*/  IMAD R3, R12, R9, RZ ;  /* 0x000000090c037224 */ /* 0x000fe400078e02ff */
[----:B------:R-:W1:Y:S02]  /*08b0*/  LDS R12, [UR10] ;  /* 0x0000000aff0c7984 */ /* 0x000e640008000800 */
[----:B------:R-:W-:Y:S02]  /*08c0*/  IMAD.HI.U32 R4, R5, R3, R4 ;  /* 0x0000000305047227 */ /* 0x000fe400078e0004 */
[----:B------:R-:W2:Y:S02]  /*08d0*/  I2F.RP R3, R15 ;  /* 0x0000000f00037306 */ /* 0x000ea40000209400 */
[----:B------:R-:W-:-:S04]  /*08e0*/  IMAD.MOV.U32 R5, RZ, RZ, R6 ;  /* 0x000000ffff057224 */ /* 0x000fc800078e0006 */
[----:B------:R-:W-:Y:S02]  /*08f0*/  IMAD.HI.U32 R4, R4, R5, RZ ;  /* 0x0000000504047227 */ /* 0x000fe400078e00ff */
[----:B------:R-:W3:Y:S02]  /*0900*/  I2F.RP R6, R20 ;  /* 0x0000001400067306 */ /* 0x000ee40000209400 */
[----:B------:R-:W-:Y:S01]  /*0910*/  IMAD R0, R4, R0, R5 ;  /* 0x0000000004007224 */ /* 0x000fe200078e0205 */
[----:B------:R-:W-:Y:S04]  /*0920*/  BAR.SYNC.DEFER_BLOCKING 0x0 ;  /* 0x0000000000007b1d */ /* 0x000fe80000010000 */
[----:B------:R-:W-:Y:S02]  /*0930*/  ISETP.GT.U32.AND P1, PT, R9, R0, PT ;  /* 0x000000000900720c */ /* 0x000fe40003f24070 */
[----:B--2---:R-:W2:Y:S08]  /*0940*/  MUFU.RCP R3, R3 ;  /* 0x0000000300037308 */ /* 0x004eb00000001000 */
[----:B---3--:R-:W3:Y:S03]  /*0950*/  MUFU.RCP R6, R6 ;  /* 0x0000000600067308 */ /* 0x008ee60000001000 */
[----:B------:R-:W-:-:S02]  /*0960*/  @!P1 IMAD.IADD R0, R0, 0x1, -R9 ;  /* 0x0000000100009824 */ /* 0x000fc400078e0a09 */
[----:B------:R-:W-:Y:S01]  /*0970*/  @!P1 VIADD R4, R4, 0x1 ;  /* 0x0000000104049836 */ /* 0x000fe20000000000 */
[----:B------:R-:W-:Y:S02]  /*0980*/  ISETP.NE.AND P1, PT, R11, RZ, PT ;  /* 0x000000ff0b00720c */ /* 0x000fe40003f25270 */
[----:B------:R-:W-:Y:S01]  /*0990*/  ISETP.GE.U32.AND P0, PT, R0, R9, PT ;  /* 0x000000090000720c */ /* 0x000fe20003f06070 */
[----:B--2---:R-:W-:Y:S01]  /*09a0*/  VIADD R5, R3, 0xffffffe ;  /* 0x0ffffffe03057836 */ /* 0x004fe20000000000 */
[----:B------:R-:W-:Y:S02]  /*09b0*/  LOP3.LUT R0, R10, R11, RZ, 0x3c, !PT ;  /* 0x0000000b0a007212 */ /* 0x000fe400078e3cff */
[----:B-1----:R-:W-:Y:S02]  /*09c0*/  R2UR UR26, R12 ;  /* 0x000000000c1a72ca */ /* 0x002fe400000e0000 */
[----:B------:R-:W-:Y:S01]  /*09d0*/  ISETP.GE.AND P2, PT, R0, RZ, PT ;  /* 0x000000ff0000720c */ /* 0x000fe20003f46270 */
[----:B------:R-:W1:Y:S01]  /*09e0*/  F2I.FTZ.U32.TRUNC.NTZ R5, R5 ;  /* 0x0000000500057305 */ /* 0x000e62000021f000 */
[----:B---3--:R-:W-:-:S05]  /*09f0*/  VIADD R6, R6, 0xffffffe ;  /* 0x0ffffffe06067836 */ /* 0x008fca0000000000 */
[----:B------:R-:W-:Y:S02]  /*0a00*/  @P0 VIADD R4, R4, 0x1 ;  /* 0x0000000104040836 */ /* 0x000fe40000000000 */
[----:B------:R2:W3:Y:S02]  /*0a10*/  F2I.FTZ.U32.TRUNC.NTZ R7, R6 ;  /* 0x0000000600077305 */ /* 0x0004e4000021f000 */
[----:B------:R-:W-:-:S04]  /*0a20*/  IMAD.MOV.U32 R9, RZ, RZ, R4 ;  /* 0x000000ffff097224 */ /* 0x000fc800078e0004 */
[----:B------:R-:W-:Y:S01]  /*0a30*/  @!P2 IMAD.MOV R9, RZ, RZ, -R9 ;  /* 0x000000ffff09a224 */ /* 0x000fe200078e0a09 */
[----:B------:R-:W-:Y:S01]  /*0a40*/  @!P1 LOP3.LUT R9, RZ, R11, RZ, 0x33, !PT ;  /* 0x0000000bff099212 */ /* 0x000fe200078e33ff */
[----:B-1----:R-:W-:Y:S01]  /*0a50*/  IMAD.MOV R4, RZ, RZ, -R5 ;  /* 0x000000ffff047224 */ /* 0x002fe200078e0a05 */
[----:B------:R-:W-:Y:S01]  /*0a60*/  ISETP.NE.AND P1, PT, R68, RZ, PT ;  /* 0x000000ff4400720c */ /* 0x000fe20003f25270 */
[----:B--2---:R-:W-:Y:S02]  /*0a70*/  IMAD.MOV.U32 R6, RZ, RZ, RZ ;  /* 0x000000ffff067224 */ /* 0x004fe400078e00ff */
[----:B------:R-:W-:Y:S02]  /*0a80*/  IMAD.MOV R0, RZ, RZ, -R9 ;  /* 0x000000ffff007224 */ /* 0x000fe400078e0a09 */
[----:B------:R-:W-:Y:S02]  /*0a90*/  IMAD R3, R4, R15, RZ ;  /* 0x0000000f04037224 */ /* 0x000fe400078e02ff */
[----:B------:R-:W-:-:S02]  /*0aa0*/  IMAD.MOV.U32 R4, RZ, RZ, RZ ;  /* 0x000000ffff047224 */ /* 0x000fc400078e00ff */
[----:B------:R-:W-:Y:S02]  /*0ab0*/  IMAD R0, R11, R0, R10 ;  /* 0x000000000b007224 */ /* 0x000fe400078e020a */
[----:B------:R-:W-:-:S04]  /*0ac0*/  IMAD.HI.U32 R4, R5, R3, R4 ;  /* 0x0000000305047227 */ /* 0x000fc800078e0004 */
[----:B------:R-:W-:Y:S02]  /*0ad0*/  IMAD.SHL.U32 R5, R2, 0x10, RZ ;  /* 0x0000001002057824 */ /* 0x000fe400078e00ff */
[----:B------:R-:W-:Y:S01]  /*0ae0*/  IMAD.IADD R0, R8, 0x1, R0 ;  /* 0x0000000108007824 */ /* 0x000fe200078e0200 */
[----:B------:R-:W-:Y:S01]  /*0af0*/  SHF.R.U32.HI R8, RZ, 0x5, R2 ;  /* 0x00000005ff087819 */ /* 0x000fe20000011602 */
[----:B------:R-:W-:Y:S01]  /*0b00*/  IMAD.SHL.U32 R3, R9, 0x40, RZ ;  /* 0x0000004009037824 */ /* 0x000fe200078e00ff */
[----:B------:R-:W-:Y:S01]  /*0b10*/  LOP3.LUT R9, R5, 0x70, RZ, 0xc0, !PT ;  /* 0x0000007005097812 */ /* 0x000fe200078ec0ff */
[----:B---3--:R-:W-:Y:S01]  /*0b20*/  IMAD.MOV R11, RZ, RZ, -R7 ;  /* 0x000000ffff0b7224 */ /* 0x008fe200078e0a07 */
[----:B------:R-:W-:Y:S01]  /*0b30*/  LEA R5, R0, UR4, 0x8 ;  /* 0x0000000400057c11 */ /* 0x000fe2000f8e40ff */
[----:B------:R-:W1:Y:S01]  /*0b40*/  LDCU UR4, c[0x0][0x3a4] ;  /* 0x00007480ff0477ac */ /* 0x000e620008000800 */
[----:B------:R-:W-:Y:S01]  /*0b50*/  SGXT.U32 R8, R8, 0x2 ;  /* 0x000000020808781a */ /* 0x000fe20000000000 */
[----:B------:R-:W-:-:S02]  /*0b60*/  IMAD R11, R11, R20, RZ ;  /* 0x000000140b0b7224 */ /* 0x000fc400078e02ff */
[C---:B------:R-:W-:Y:S01]  /*0b70*/  IMAD R130, R36.reuse, 0x80, R9 ;  /* 0x0000008024827824 */ /* 0x040fe200078e0209 */
[----:B------:R-:W-:Y:S01]  /*0b80*/  LOP3.LUT R8, R3, R8, RZ, 0xfc, !PT ;  /* 0x0000000803087212 */ /* 0x000fe200078efcff */
[----:B------:R-:W-:Y:S02]  /*0b90*/  IMAD.IADD R36, R36, 0x1, R5 ;  /* 0x0000000124247824 */ /* 0x000fe400078e0205 */
[----:B------:R-:W-:Y:S01]  /*0ba0*/  IMAD.HI.U32 R6, R7, R11, R6 ;  /* 0x0000000b07067227 */ /* 0x000fe200078e0006 */
[----:B------:R-:W-:Y:S02]  /*0bb0*/  IABS R11, R8 ;  /* 0x00000008000b7213 */ /* 0x000fe40000000000 */
[----:B------:R-:W-:Y:S02]  /*0bc0*/  IABS R9, R36 ;  /* 0x0000002400097213 */ /* 0x000fe40000000000 */
[----:B------:R-:W-:Y:S01]  /*0bd0*/  LOP3.LUT R10, R8, 0x4, RZ, 0xfc, !PT ;  /* 0x00000004080a7812 */ /* 0x000fe200078efcff */
[----:B------:R-:W-:Y:S01]  /*0be0*/  IMAD.HI.U32 R0, R6, R11, RZ ;  /* 0x0000000b06007227 */ /* 0x000fe200078e00ff */
[----:B------:R-:W-:-:S02]  /*0bf0*/  LOP3.LUT R14, R8, 0x8, RZ, 0xfc, !PT ;  /* 0x00000008080e7812 */ /* 0x000fc400078efcff */
[----:B------:R-:W-:Y:S01]  /*0c00*/  IABS R13, R10 ;  /* 0x0000000a000d7213 */ /* 0x000fe20000000000 */
[----:B------:R-:W-:Y:S01]  /*0c10*/  IMAD.HI.U32 R4, R4, R9, RZ ;  /* 0x0000000904047227 */ /* 0x000fe200078e00ff */
[----:B------:R-:W-:Y:S02]  /*0c20*/  ISETP.GE.AND P3, PT, R10, RZ, PT ;  /* 0x000000ff0a00720c */ /* 0x000fe40003f66270 */
[----:B------:R-:W-:Y:S01]  /*0c30*/  IABS R17, R14 ;  /* 0x0000000e00117213 */ /* 0x000fe20000000000 */
[----:B------:R-:W-:Y:S01]  /*0c40*/  IMAD.MOV R10, RZ, RZ, -R0 ;  /* 0x000000ffff0a7224 */ /* 0x000fe200078e0a00 */
[C---:B------:R-:W-:Y:S01]  /*0c50*/  LOP3.LUT R24, R8.reuse, 0x10, RZ, 0xfc, !PT ;  /* 0x0000001008187812 */ /* 0x040fe200078efcff */
[----:B------:R-:W-:Y:S01]  /*0c60*/  IMAD.MOV R0, RZ, RZ, -R4 ;  /* 0x000000ffff007224 */ /* 0x000fe200078e0a04 */
[----:B------:R-:W-:Y:S01]  /*0c70*/  LOP3.LUT R26, R8, 0x14, RZ, 0xfc, !PT ;  /* 0x00000014081a7812 */ /* 0x000fe200078efcff */
[----:B------:R-:W-:Y:S01]  /*0c80*/  IMAD.HI.U32 R7, R6, R17, RZ ;  /* 0x0000001106077227 */ /* 0x000fe200078e00ff */
[----:B------:R-:W-:-:S02]  /*0c90*/  IABS R19, R24 ;  /* 0x0000001800137213 */ /* 0x000fc40000000000 */
[C---:B------:R-:W-:Y:S01]  /*0ca0*/  LOP3.LUT R28, R8.reuse, 0x18, RZ, 0xfc, !PT ;  /* 0x00000018081c7812 */ /* 0x040fe200078efcff */
[C---:B------:R-:W-:Y:S01]  /*0cb0*/  IMAD R0, R15.reuse, R0, R9 ;  /* 0x000000000f007224 */ /* 0x040fe200078e0209 */
[C---:B------:R-:W-:Y:S01]  /*0cc0*/  LOP3.LUT R9, R8.reuse, 0xc, RZ, 0xfc, !PT ;  /* 0x0000000c08097812 */ /* 0x040fe200078efcff */
[----:B------:R-:W-:Y:S01]  /*0cd0*/  IMAD.MOV R7, RZ, RZ, -R7 ;  /* 0x000000ffff077224 */ /* 0x000fe200078e0a07 */
[----:B------:R-:W-:Y:S01]  /*0ce0*/  LOP3.LUT R30, R8, 0x20, RZ, 0xfc, !PT ;  /* 0x00000020081e7812 */ /* 0x000fe200078efcff */
[----:B------:R-:W-:Y:S01]  /*0cf0*/  IMAD.HI.U32 R5, R6, R13, RZ ;  /* 0x0000000d06057227 */ /* 0x000fe200078e00ff */
[----:B------:R-:W-:Y:S02]  /*0d00*/  ISETP.GT.U32.AND P0, PT, R15, R0, PT ;  /* 0x000000000f00720c */ /* 0x000fe40003f04070 */
[----:B------:R-:W-:Y:S01]  /*0d10*/  ISETP.GE.AND P5, PT, R9, RZ, PT ;  /* 0x000000ff0900720c */ /* 0x000fe20003fa6270 */
[C---:B------:R-:W-:Y:S01]  /*0d20*/  IMAD R7, R20.reuse, R7, R17 ;  /* 0x0000000714077224 */ /* 0x040fe200078e0211 */
[----:B------:R-:W-:Y:S01]  /*0d30*/  IABS R17, R9 ;  /* 0x0000000900117213 */ /* 0x000fe20000000000 */
[----:B------:R-:W-:Y:S01]  /*0d40*/  IMAD.MOV R5, RZ, RZ, -R5 ;  /* 0x000000ffff057224 */ /* 0x000fe200078e0a05 */
[----:B------:R-:W-:Y:S01]  /*0d50*/  IABS R21, R26 ;  /* 0x0000001a00157213 */ /* 0x000fe20000000000 */
[C---:B------:R-:W-:Y:S01]  /*0d60*/  IMAD R4, R20.reuse, R10, R11 ;  /* 0x0000000a14047224 */ /* 0x040fe200078e020b */
[----:B------:R-:W-:Y:S01]  /*0d70*/  ISETP.GT.U32.AND P6, PT, R20, R7, PT ;  /* 0x000000071400720c */ /* 0x000fe20003fc4070 */
[----:B------:R-:W-:Y:S01]  /*0d80*/  IMAD.HI.U32 R9, R6, R17, RZ ;  /* 0x0000001106097227 */ /* 0x000fe200078e00ff */
[----:B------:R-:W-:-:S02]  /*0d90*/  IABS R23, R28 ;  /* 0x0000001c00177213 */ /* 0x000fc40000000000 */
[----:B------:R-:W-:Y:S01]  /*0da0*/  IABS R25, R30 ;  /* 0x0000001e00197213 */ /* 0x000fe20000000000 */
[----:B------:R-:W-:Y:S01]  /*0db0*/  @!P0 IMAD.IADD R0, R0, 0x1, -R15 ;  /* 0x0000000100008824 */ /* 0x000fe200078e0a0f */
[C---:B------:R-:W-:Y:S01]  /*0dc0*/  LOP3.LUT R31, R8.reuse, 0x24, RZ, 0xfc, !PT ;  /* 0x00000024081f7812 */ /* 0x040fe200078efcff */
[----:B------:R-:W-:Y:S01]  /*0dd0*/  IMAD.MOV R9, RZ, RZ, -R9 ;  /* 0x000000ffff097224 */ /* 0x000fe200078e0a09 */
[----:B------:R-:W-:Y:S01]  /*0de0*/  LOP3.LUT R33, R8, 0x2c, RZ, 0xfc, !PT ;  /* 0x0000002c08217812 */ /* 0x000fe200078efcff */
[C---:B------:R-:W-:Y:S01]  /*0df0*/  IMAD R5, R20.reuse, R5, R13 ;  /* 0x0000000514057224 */ /* 0x040fe200078e020d */
[----:B------:R-:W-:Y:S01]  /*0e00*/  ISETP.GT.U32.AND P0, PT, R15, R0, PT ;  /* 0x000000000f00720c */ /* 0x000fe20003f04070 */
[----:B------:R-:W-:Y:S01]  /*0e10*/  IMAD R9, R20, R9, R17 ;  /* 0x0000000914097224 */ /* 0x000fe200078e0211 */
[----:B------:R-:W-:Y:S01]  /*0e20*/  IABS R17, R31 ;  /* 0x0000001f00117213 */ /* 0x000fe20000000000 */
[----:B------:R-:W-:Y:S01]  /*0e30*/  IMAD.HI.U32 R10, R6, R19, RZ ;  /* 0x00000013060a7227 */ /* 0x000fe200078e00ff */
[----:B------:R-:W-:-:S02]  /*0e40*/  ISETP.GT.U32.AND P2, PT, R20, R5, PT ;  /* 0x000000051400720c */ /* 0x000fc40003f44070 */
[----:B------:R-:W-:Y:S01]  /*0e50*/  ISETP.GE.AND P4, PT, R14, RZ, PT ;  /* 0x000000ff0e00720c */ /* 0x000fe20003f86270 */
[----:B------:R-:W-:Y:S01]  /*0e60*/  IMAD.MOV R10, RZ, RZ, -R10 ;  /* 0x000000ffff0a7224 */ /* 0x000fe200078e0a0a */
[C---:B------:R-:W-:Y:S01]  /*0e70*/  LOP3.LUT R34, R8.reuse, 0x30, RZ, 0xfc, !PT ;  /* 0x0000003008227812 */ /* 0x040fe200078efcff */
[----:B------:R-:W-:Y:S01]  /*0e80*/  @!P6 IMAD.IADD R7, R7, 0x1, -R20 ;  /* 0x000000010707e824 */ /* 0x000fe200078e0a14 */
[----:B------:R-:W-:Y:S01]  /*0e90*/  LOP3.LUT R32, R8, 0x28, RZ, 0xfc, !PT ;  /* 0x0000002808207812 */ /* 0x000fe200078efcff */
[----:B------:R-:W-:Y:S01]  /*0ea0*/  IMAD R10, R20, R10, R19 ;  /* 0x0000000a140a7224 */ /* 0x000fe200078e0213 */
[----:B------:R-:W-:Y:S01]  /*0eb0*/  LOP3.LUT R35, R8, 0x34, RZ, 0xfc, !PT ;  /* 0x0000003408237812 */ /* 0x000fe200078efcff */
[----:B------:R-:W-:Y:S01]  /*0ec0*/  @!P0 IMAD.IADD R0, R0, 0x1, -R15 ;  /* 0x0000000100008824 */ /* 0x000fe200078e0a0f */
[----:B------:R-:W-:Y:S01]  /*0ed0*/  ISETP.GE.AND P0, PT, R36, RZ, PT ;  /* 0x000000ff2400720c */ /* 0x000fe20003f06270 */
[----:B------:R-:W-:Y:S01]  /*0ee0*/  IMAD.HI.U32 R11, R6, R21, RZ ;  /* 0x00000015060b7227 */ /* 0x000fe200078e00ff */
[----:B------:R-:W-:-:S02]  /*0ef0*/  IABS R19, R32 ;  /* 0x0000002000137213 */ /* 0x000fc40000000000 */
[----:B------:R-:W-:Y:S01]  /*0f00*/  LOP3.LUT R37, R8, 0x38, RZ, 0xfc, !PT ;  /* 0x0000003808257812 */ /* 0x000fe200078efcff */
[----:B------:R-:W-:Y:S02]  /*0f10*/  IMAD.MOV.U32 R141, RZ, RZ, R0 ;  /* 0x000000ffff8d7224 */ /* 0x000fe400078e0000 */
[----:B------:R-:W-:Y:S01]  /*0f20*/  @!P2 IMAD.IADD R5, R5, 0x1, -R20 ;  /* 0x000000010505a824 */ /* 0x000fe200078e0a14 */
[----:B------:R-:W-:Y:S01]  /*0f30*/  ISETP.GT.U32.AND P2, PT, R20, R7, PT ;  /* 0x000000071400720c */ /* 0x000fe20003f44070 */
[----:B------:R-:W-:-:S03]  /*0f40*/  IMAD.HI.U32 R12, R6, R23, RZ ;  /* 0x00000017060c7227 */ /* 0x000fc600078e00ff */
[C---:B------:R-:W-:Y:S01]  /*0f50*/  ISETP.GT.U32.AND P6, PT, R20.reuse, R5, PT ;  /* 0x000000051400720c */ /* 0x040fe20003fc4070 */
[----:B------:R-:W-:Y:S01]  /*0f60*/  @!P0 IMAD.MOV R141, RZ, RZ, -R141 ;  /* 0x000000ffff8d8224 */ /* 0x000fe200078e0a8d */
[----:B------:R-:W-:Y:S01]  /*0f70*/  ISETP.GT.U32.AND P0, PT, R20, R9, PT ;  /* 0x000000091400720c */ /* 0x000fe20003f04070 */
[----:B------:R-:W-:Y:S01]  /*0f80*/  IMAD.HI.U32 R13, R6, R25, RZ ;  /* 0x00000019060d7227 */ /* 0x000fe200078e00ff */
[----:B------:R-:W-:Y:S02]  /*0f90*/  @!P1 LOP3.LUT R141, RZ, R68, RZ, 0x33, !PT ;  /* 0x00000044ff8d9212 */ /* 0x000fe400078e33ff */
[----:B------:R-:W-:Y:S01]  /*0fa0*/  ISETP.GT.U32.AND P1, PT, R20, R10, PT ;  /* 0x0000000a1400720c */ /* 0x000fe20003f24070 */
[----:B------:R-:W-:Y:S02]  /*0fb0*/  IMAD.MOV R11, RZ, RZ, -R11 ;  /* 0x000000ffff0b7224 */ /* 0x000fe400078e0a0b */
[----:B------:R-:W-:Y:S02]  /*0fc0*/  IMAD.MOV R12, RZ, RZ, -R12 ;  /* 0x000000ffff0c7224 */ /* 0x000fe400078e0a0c */
[----:B------:R-:W-:-:S02]  /*0fd0*/  IMAD.MOV R13, RZ, RZ, -R13 ;  /* 0x000000ffff0d7224 */ /* 0x000fc400078e0a0d */
[C---:B------:R-:W-:Y:S01]  /*0fe0*/  IMAD R11, R20.reuse, R11, R21 ;  /* 0x0000000b140b7224 */ /* 0x040fe200078e0215 */
[----:B------:R-:W-:Y:S01]  /*0ff0*/  IABS R21, R33 ;  /* 0x0000002100157213 */ /* 0x000fe20000000000 */
[--C-:B------:R-:W-:Y:S02]  /*1000*/  @!P0 IMAD.IADD R9, R9, 0x1, -R20.reuse ;  /* 0x0000000109098824 */ /* 0x100fe400078e0a14 */
[----:B------:R-:W-:Y:S01]  /*1010*/  IMAD R12, R20, R12, R23 ;  /* 0x0000000c140c7224 */ /* 0x000fe200078e0217 */
[----:B------:R-:W-:Y:S01]  /*1020*/  IABS R23, R34 ;  /* 0x0000002200177213 */ /* 0x000fe20000000000 */
[----:B------:R-:W-:Y:S01]  /*1030*/  @!P1 IMAD.IADD R10, R10, 0x1, -R20 ;  /* 0x000000010a0a9824 */ /* 0x000fe200078e0a14 */
[----:B------:R-:W-:Y:S01]  /*1040*/  ISETP.GT.U32.AND P0, PT, R20, R9, PT ;  /* 0x000000091400720c */ /* 0x000fe20003f04070 */
[----:B------:R-:W-:-:S03]  /*1050*/  IMAD.HI.U32 R14, R6, R17, RZ ;  /* 0x00000011060e7227 */ /* 0x000fc600078e00ff */
[C---:B------:R-:W-:Y:S01]  /*1060*/  ISETP.GT.U32.AND P1, PT, R20.reuse, R10, PT ;  /* 0x0000000a1400720c */ /* 0x040fe20003f24070 */
[C---:B------:R-:W-:Y:S01]  /*1070*/  IMAD R13, R20.reuse, R13, R25 ;  /* 0x0000000d140d7224 */ /* 0x040fe200078e0219 */
[----:B------:R-:W-:Y:S01]  /*1080*/  IABS R25, R37 ;  /* 0x0000002500197213 */ /* 0x000fe20000000000 */
[----:B------:R-:W-:Y:S01]  /*1090*/  @!P2 IMAD.IADD R7, R7, 0x1, -R20 ;  /* 0x000000010707a824 */ /* 0x000fe200078e0a14 */
[----:B------:R-:W-:Y:S01]  /*10a0*/  ISETP.GT.U32.AND P2, PT, R20, R12, PT ;  /* 0x0000000c1400720c */ /* 0x000fe20003f44070 */
[----:B------:R-:W-:Y:S02]  /*10b0*/  IMAD.MOV R14, RZ, RZ, -R14 ;  /* 0x000000ffff0e7224 */ /* 0x000fe400078e0a0e */
[----:B------:R-:W-:-:S04]  /*10c0*/  IMAD.HI.U32 R0, R6, R21, RZ ;  /* 0x0000001506007227 */ /* 0x000fc800078e00ff */
[----:B------:R-:W-:Y:S01]  /*10d0*/  @!P0 IMAD.IADD R9, R9, 0x1, -R20 ;  /* 0x0000000109098824 */ /* 0x000fe200078e0a14 */
[C---:B------:R-:W-:Y:S01]  /*10e0*/  ISETP.GT.U32.AND P0, PT, R20.reuse, R13, PT ;  /* 0x0000000d1400720c */ /* 0x040fe20003f04070 */
[----:B------:R-:W-:Y:S02]  /*10f0*/  IMAD R14, R20, R14, R17 ;  /* 0x0000000e140e7224 */ /* 0x000fe400078e0211 */
[----:B------:R-:W-:-:S04]  /*1100*/  IMAD.HI.U32 R16, R6, R23, RZ ;  /* 0x0000001706107227 */ /* 0x000fc800078e00ff */
[----:B------:R-:W-:Y:S02]  /*1110*/  IMAD.MOV R17, RZ, RZ, -R0 ;  /* 0x000000ffff117224 */ /* 0x000fe400078e0a00 */
[----:B------:R-:W-:Y:S02]  /*1120*/  IMAD.MOV R18, RZ, RZ, -R16 ;  /* 0x000000ffff127224 */ /* 0x000fe400078e0a10 */
[C---:B------:R-:W-:Y:S02]  /*1130*/  IMAD R16, R20.reuse, R17, R21 ;  /* 0x0000001114107224 */ /* 0x040fe400078e0215 */
[----:B------:R-:W-:Y:S01]  /*1140*/  @!P6 IMAD.IADD R5, R5, 0x1, -R20 ;  /* 0x000000010505e824 */ /* 0x000fe200078e0a14 */
[----:B------:R-:W-:Y:S01]  /*1150*/  ISETP.GT.U32.AND P6, PT, R20, R11, PT ;  /* 0x0000000b1400720c */ /* 0x000fe20003fc4070 */
[----:B------:R-:W-:-:S04]  /*1160*/  IMAD.HI.U32 R15, R6, R19, RZ ;  /* 0x00000013060f7227 */ /* 0x000fc800078e00ff */
[----:B------:R-:W-:Y:S01]  /*1170*/  IMAD R17, R20, R18, R23 ;  /* 0x0000001214117224 */ /* 0x000fe200078e0217 */
[----:B------:R-:W-:Y:S01]  /*1180*/  IABS R23, R35 ;  /* 0x0000002300177213 */ /* 0x000fe20000000000 */
[--C-:B------:R-:W-:Y:S01]  /*1190*/  @!P1 IMAD.IADD R10, R10, 0x1, -R20.reuse ;  /* 0x000000010a0a9824 */ /* 0x100fe200078e0a14 */
[----:B------:R-:W-:Y:S01]  /*11a0*/  ISETP.GT.U32.AND P1, PT, R20, R14, PT ;  /* 0x0000000e1400720c */ /* 0x000fe20003f24070 */
[--C-:B------:R-:W-:Y:S01]  /*11b0*/  @!P2 IMAD.IADD R12, R12, 0x1, -R20.reuse ;  /* 0x000000010c0ca824 */ /* 0x100fe200078e0a14 */
[C---:B------:R-:W-:Y:S01]  /*11c0*/  ISETP.GT.U32.AND P2, PT, R20.reuse, R16, PT ;  /* 0x000000101400720c */ /* 0x040fe20003f44070 */
[----:B------:R-:W-:Y:S02]  /*11d0*/  IMAD.MOV R15, RZ, RZ, -R15 ;  /* 0x000000ffff0f7224 */ /* 0x000fe400078e0a0f */
[----:B------:R-:W-:Y:S01]  /*11e0*/  @!P0 IMAD.IADD R13, R13, 0x1, -R20 ;  /* 0x000000010d0d8824 */ /* 0x000fe200078e0a14 */
[C---:B------:R-:W-:Y:S01]  /*11f0*/  ISETP.GT.U32.AND P0, PT, R20.reuse, R17, PT ;  /* 0x000000111400720c */ /* 0x040fe20003f04070 */
[----:B------:R-:W-:-:S02]  /*1200*/  IMAD R15, R20, R15, R19 ;  /* 0x0000000f140f7224 */ /* 0x000fc400078e0213 */
[--C-:B------:R-:W-:Y:S02]  /*1210*/  @!P6 IMAD.IADD R11, R11, 0x1, -R20.reuse ;  /* 0x000000010b0be824 */ /* 0x100fe400078e0a14 */
[----:B------:R-:W-:Y:S01]  /*1220*/  VIADD R0, R3, UR8 ;  /* 0x0000000803007c36 */ /* 0x000fe20008000000 */
[----:B------:R-:W-:Y:S01]  /*1230*/  ISETP.GT.U32.AND P6, PT, R20, R15, PT ;  /* 0x0000000f1400720c */ /* 0x000fe20003fc4070 */
[--C-:B------:R-:W-:Y:S01]  /*1240*/  @!P1 IMAD.IADD R14, R14, 0x1, -R20.reuse ;  /* 0x000000010e0e9824 */ /* 0x100fe200078e0a14 */
[----:B------:R-:W-:Y:S01]  /*1250*/  ISETP.GT.U32.AND P1, PT, R20, R4, PT ;  /* 0x000000041400720c */ /* 0x000fe20003f24070 */
[--C-:B------:R-:W-:Y:S01]  /*1260*/  @!P2 IMAD.IADD R16, R16, 0x1, -R20.reuse ;  /* 0x000000011010a824 */ /* 0x100fe200078e0a14 */
[----:B------:R-:W-:Y:S01]  /*1270*/  ISETP.GT.U32.AND P2, PT, R20, R12, PT ;  /* 0x0000000c1400720c */ /* 0x000fe20003f44070 */
[----:B------:R-:W-:Y:S02]  /*1280*/  VIADD R29, R0, 0x1c ;  /* 0x0000001c001d7836 */ /* 0x000fe40000000000 */
[----:B------:R-:W-:Y:S01]  /*1290*/  @!P0 IMAD.IADD R17, R17, 0x1, -R20 ;  /* 0x0000000111118824 */ /* 0x000fe200078e0a14 */
[----:B------:R-:W-:Y:S01]  /*12a0*/  ISETP.GE.AND P0, PT, R24, RZ, PT ;  /* 0x000000ff1800720c */ /* 0x000fe20003f06270 */
[----:B------:R-:W-:Y:S01]  /*12b0*/  VIADD R22, R0, 0x3c ;  /* 0x0000003c00167836 */ /* 0x000fe20000000000 */
[----:B------:R-:W-:Y:S01]  /*12c0*/  IABS R21, R29 ;  /* 0x0000001d00157213 */ /* 0x000fe20000000000 */
[----:B------:R-:W-:-:S03]  /*12d0*/  IMAD.HI.U32 R18, R6, R23, RZ ;  /* 0x0000001706127227 */ /* 0x000fc600078e00ff */
[----:B------:R-:W-:Y:S01]  /*12e0*/  IABS R27, R22 ;  /* 0x00000016001b7213 */ /* 0x000fe20000000000 */
[--C-:B------:R-:W-:Y:S01]  /*12f0*/  @!P6 IMAD.IADD R15, R15, 0x1, -R20.reuse ;  /* 0x000000010f0fe824 */ /* 0x100fe200078e0a14 */
[----:B------:R-:W-:Y:S01]  /*1300*/  ISETP.GT.U32.AND P6, PT, R20, R11, PT ;  /* 0x0000000b1400720c */ /* 0x000fe20003fc4070 */
[--C-:B------:R-:W-:Y:S01]  /*1310*/  @!P1 IMAD.IADD R4, R4, 0x1, -R20.reuse ;  /* 0x0000000104049824 */ /* 0x100fe200078e0a14 */
[----:B------:R-:W-:Y:S01]  /*1320*/  ISETP.GT.U32.AND P1, PT, R20, R13, PT ;  /* 0x0000000d1400720c */ /* 0x000fe20003f24070 */
[----:B------:R-:W-:Y:S01]  /*1330*/  @!P2 IMAD.IADD R12, R12, 0x1, -R20 ;  /* 0x000000010c0ca824 */ /* 0x000fe200078e0a14 */
[----:B------:R-:W-:Y:S01]  /*1340*/  ISETP.GT.U32.AND P2, PT, R20, R14, PT ;  /* 0x0000000e1400720c */ /* 0x000fe20003f44070 */
[----:B------:R-:W-:-:S04]  /*1350*/  IMAD.HI.U32 R0, R6, R21, RZ ;  /* 0x0000001506007227 */ /* 0x000fc800078e00ff */
[----:B------:R-:W-:-:S04]  /*1360*/  IMAD.HI.U32 R19, R6, R25, RZ ;  /* 0x0000001906137227 */ /* 0x000fc800078e00ff */
[----:B------:R-:W-:-:S04]  /*1370*/  IMAD.HI.U32 R6, R6, R27, RZ ;  /* 0x0000001b06067227 */ /* 0x000fc800078e00ff */
[----:B------:R-:W-:Y:S02]  /*1380*/  IMAD.MOV R18, RZ, RZ, -R18 ;  /* 0x000000ffff127224 */ /* 0x000fe400078e0a12 */
[----:B------:R-:W-:Y:S01]  /*1390*/  @!P0 IMAD.MOV R10, RZ, RZ, -R10 ;  /* 0x000000ffff0a8224 */ /* 0x000fe200078e0a0a */
[C---:B------:R-:W-:Y:S01]  /*13a0*/  ISETP.GT.U32.AND P0, PT, R20.reuse, R4, PT ;  /* 0x000000041400720c */ /* 0x040fe20003f04070 */
[----:B------:R-:W-:Y:S01]  /*13b0*/  @!P3 IMAD.MOV R5, RZ, RZ, -R5 ;  /* 0x000000ffff05b224 */ /* 0x000fe200078e0a05 */
[C---:B------:R-:W-:Y:S01]  /*13c0*/  ISETP.GT.U32.AND P3, PT, R20.reuse, R15, PT ;  /* 0x0000000f1400720c */ /* 0x040fe20003f64070 */
[----:B------:R-:W-:Y:S01]  /*13d0*/  @!P4 IMAD.MOV R7, RZ, RZ, -R7 ;  /* 0x000000ffff07c224 */ /* 0x000fe200078e0a07 */
[----:B------:R-:W-:Y:S01]  /*13e0*/  ISETP.GT.U32.AND P4, PT, R20, R16, PT ;  /* 0x000000101400720c */ /* 0x000fe20003f84070 */
[----:B------:R-:W-:Y:S02]  /*13f0*/  IMAD.MOV R0, RZ, RZ, -R0 ;  /* 0x000000ffff007224 */ /* 0x000fe400078e0a00 */
[----:B------:R-:W-:-:S02]  /*1400*/  IMAD.MOV R6, RZ, RZ, -R6 ;  /* 0x000000ffff067224 */ /* 0x000fc400078e0a06 */
[C---:B------:R-:W-:Y:S02]  /*1410*/  IMAD R18, R20.reuse, R18, R23 ;  /* 0x0000001214127224 */ /* 0x040fe400078e0217 */
[C---:B------:R-:W-:Y:S02]  /*1420*/  IMAD R0, R20.reuse, R0, R21 ;  /* 0x0000000014007224 */ /* 0x040fe400078e0215 */
[C---:B------:R-:W-:Y:S02]  /*1430*/  IMAD R21, R20.reuse, R6, R27 ;  /* 0x0000000614157224 */ /* 0x040fe400078e021b */
[----:B------:R-:W-:Y:S02]  /*1440*/  IMAD.MOV R19, RZ, RZ, -R19 ;  /* 0x000000ffff137224 */ /* 0x000fe400078e0a13 */
[--C-:B------:R-:W-:Y:S01]  /*1450*/  @!P6 IMAD.IADD R11, R11, 0x1, -R20.reuse ;  /* 0x000000010b0be824 */ /* 0x100fe200078e0a14 */
[----:B------:R-:W-:Y:S01]  /*1460*/  ISETP.GT.U32.AND P6, PT, R20, R18, PT ;  /* 0x000000121400720c */ /* 0x000fe20003fc4070 */
[----:B------:R-:W-:Y:S01]  /*1470*/  @!P2 IMAD.IADD R14, R14, 0x1, -R20 ;  /* 0x000000010e0ea824 */ /* 0x000fe200078e0a14 */
[C---:B------:R-:W-:Y:S01]  /*1480*/  ISETP.GT.U32.AND P2, PT, R20.reuse, R0, PT ;  /* 0x000000001400720c */ /* 0x040fe20003f44070 */
[----:B------:R-:W-:-:S02]  /*1490*/  IMAD R19, R20, R19, R25 ;  /* 0x0000001314137224 */ /* 0x000fc400078e0219 */
[--C-:B------:R-:W-:Y:S01]  /*14a0*/  @!P1 IMAD.IADD R13, R13, 0x1, -R20.reuse ;  /* 0x000000010d0d9824 */ /* 0x100fe200078e0a14 */
[----:B------:R-:W-:Y:S01]  /*14b0*/  ISETP.GT.U32.AND P1, PT, R20, R21, PT ;  /* 0x000000151400720c */ /* 0x000fe20003f24070 */
[--C-:B------:R-:W-:Y:S01]  /*14c0*/  @!P0 IMAD.IADD R4, R4, 0x1, -R20.reuse ;  /* 0x0000000104048824 */ /* 0x100fe200078e0a14 */
[----:B------:R-:W-:Y:S01]  /*14d0*/  ISETP.GE.AND P0, PT, R30, RZ, PT ;  /* 0x000000ff1e00720c */ /* 0x000fe20003f06270 */
[----:B------:R-:W-:Y:S01]  /*14e0*/  @!P5 IMAD.MOV R9, RZ, RZ, -R9 ;  /* 0x000000ffff09d224 */ /* 0x000fe200078e0a09 */
[C---:B------:R-:W-:Y:S01]  /*14f0*/  ISETP.GT.U32.AND P5, PT, R20.reuse, R17, PT ;  /* 0x000000111400720c */ /* 0x040fe20003fa4070 */
[--C-:B------:R-:W-:Y:S01]  /*1500*/  @!P3 IMAD.IADD R15, R15, 0x1, -R20.reuse ;  /* 0x000000010f0fb824 */ /* 0x100fe200078e0a14 */
[----:B------:R-:W-:Y:S01]  /*1510*/  ISETP.GT.U32.AND P3, PT, R20, R19, PT ;  /* 0x000000131400720c */ /* 0x000fe20003f64070 */
[--C-:B------:R-:W-:Y:S01]  /*1520*/  @!P4 IMAD.IADD R16, R16, 0x1, -R20.reuse ;  /* 0x000000011010c824 */ /* 0x100fe200078e0a14 */
[----:B------:R-:W-:Y:S01]  /*1530*/  ISETP.GE.AND P4, PT, R26, RZ, PT ;  /* 0x000000ff1a00720c */ /* 0x000fe20003f86270 */
[--C-:B------:R-:W-:Y:S01]  /*1540*/  @!P6 IMAD.IADD R18, R18, 0x1, -R20.reuse ;  /* 0x000000011212e824 */ /* 0x100fe200078e0a14 */
[----:B------:R-:W-:Y:S01]  /*1550*/  ISETP.GE.AND P6, PT, R28, RZ, PT ;  /* 0x000000ff1c00720c */ /* 0x000fe20003fc6270 */
[----:B------:R-:W-:Y:S01]  /*1560*/  @!P2 IMAD.IADD R0, R0, 0x1, -R20 ;  /* 0x000000010000a824 */ /* 0x000fe200078e0a14 */
[----:B------:R-:W-:Y:S01]  /*1570*/  ISETP.GE.AND P2, PT, R32, RZ, PT ;  /* 0x000000ff2000720c */ /* 0x000fe20003f46270 */
[----:B------:R-:W-:-:S02]  /*1580*/  IMAD.MOV.U32 R6, RZ, RZ, R13 ;  /* 0x000000ffff067224 */ /* 0x000fc400078e000d */
[----:B------:R-:W-:Y:S01]  /*1590*/  @!P1 IMAD.IADD R21, R21, 0x1, -R20 ;  /* 0x0000000115159824 */ /* 0x000fe200078e0a14 */
[----:B------:R-:W-:Y:S01]  /*15a0*/  ISETP.GE.AND P1, PT, R31, RZ, PT ;  /* 0x000000ff1f00720c */ /* 0x000fe20003f26270 */
[----:B------:R-:W-:Y:S01]  /*15b0*/  @!P0 IMAD.MOV R6, RZ, RZ, -R6 ;  /* 0x000000ffff068224 */ /* 0x000fe200078e0a06 */
[----:B------:R-:W-:Y:S01]  /*15c0*/  ISETP.GT.U32.AND P0, PT, R20, R0, PT ;  /* 0x000000001400720c */ /* 0x000fe20003f04070 */
[--C-:B------:R-:W-:Y:S01]  /*15d0*/  @!P5 IMAD.IADD R17, R17, 0x1, -R20.reuse ;  /* 0x000000011111d824 */ /* 0x100fe200078e0a14 */
[----:B------:R-:W-:Y:S01]  /*15e0*/  ISETP.GE.AND P5, PT, R8, RZ, PT ;  /* 0x000000ff0800720c */ /* 0x000fe20003fa6270 */
[----:B------:R-:W-:Y:S01]  /*15f0*/  @!P3 IMAD.IADD R19, R19, 0x1, -R20 ;  /* 0x000000011313b824 */ /* 0x000fe200078e0a14 */
[C---:B------:R-:W-:Y:S01]  /*1600*/  ISETP.GT.U32.AND P3, PT, R20.reuse, R18, PT ;  /* 0x000000121400720c */ /* 0x040fe20003f64070 */
[----:B------:R-:W-:Y:S01]  /*1610*/  @!P4 IMAD.MOV R11, RZ, RZ, -R11 ;  /* 0x000000ffff0bc224 */ /* 0x000fe200078e0a0b */
[C---:B------:R-:W-:Y:S01]  /*1620*/  ISETP.GT.U32.AND P4, PT, R20.reuse, R21, PT ;  /* 0x000000151400720c */ /* 0x040fe20003f84070 */
[----:B------:R-:W-:Y:S01]  /*1630*/  @!P6 IMAD.MOV R12, RZ, RZ, -R12 ;  /* 0x000000ffff0ce224 */ /* 0x000fe200078e0a0c */
[----:B------:R-:W-:Y:S01]  /*1640*/  ISETP.GT.U32.AND P6, PT, R20, R19, PT ;  /* 0x000000131400720c */ /* 0x000fe20003fc4070 */
[----:B------:R-:W-:Y:S01]  /*1650*/  @!P2 IMAD.MOV R15, RZ, RZ, -R15 ;  /* 0x000000ffff0fa224 */ /* 0x000fe200078e0a0f */
[----:B------:R-:W-:Y:S01]  /*1660*/  ISETP.GE.AND P2, PT, R34, RZ, PT ;  /* 0x000000ff2200720c */ /* 0x000fe20003f46270 */
[----:B------:R-:W-:Y:S01]  /*1670*/  @!P1 IMAD.MOV R14, RZ, RZ, -R14 ;  /* 0x000000ffff0e9224 */ /* 0x000fe200078e0a0e */
[----:B------:R-:W-:Y:S01]  /*1680*/  ISETP.GE.AND P1, PT, R33, RZ, PT ;  /* 0x000000ff2100720c */ /* 0x000fe20003f26270 */
[----:B------:R-:W-:Y:S01]  /*1690*/  @!P0 IMAD.IADD R0, R0, 0x1, -R20 ;  /* 0x0000000100008824 */ /* 0x000fe200078e0a14 */
[----:B------:R-:W-:Y:S01]  /*16a0*/  ISETP.GE.AND P0, PT, R22, RZ, PT ;  /* 0x000000ff1600720c */ /* 0x000fe20003f06270 */
[----:B------:R-:W-:Y:S01]  /*16b0*/  @!P5 IMAD.MOV R4, RZ, RZ, -R4 ;  /* 0x000000ffff04d224 */ /* 0x000fe200078e0a04 */
[----:B------:R-:W-:Y:S01]  /*16c0*/  ISETP.GE.AND P5, PT, R29, RZ, PT ;  /* 0x000000ff1d00720c */ /* 0x000fe20003fa6270 */
[--C-:B------:R-:W-:Y:S01]  /*16d0*/  @!P3 IMAD.IADD R18, R18, 0x1, -R20.reuse ;  /* 0x000000011212b824 */ /* 0x100fe200078e0a14 */
[----:B------:R-:W-:Y:S01]  /*16e0*/  ISETP.GE.AND P3, PT, R35, RZ, PT ;  /* 0x000000ff2300720c */ /* 0x000fe20003f66270 */
[--C-:B------:R-:W-:Y:S01]  /*16f0*/  @!P4 IMAD.IADD R21, R21, 0x1, -R20.reuse ;  /* 0x000000011515c824 */ /* 0x100fe200078e0a14 */
[----:B------:R-:W-:Y:S01]  /*1700*/  ISETP.GE.AND P4, PT, R37, RZ, PT ;  /* 0x000000ff2500720c */ /* 0x000fe20003f86270 */
[----:B------:R-:W-:-:S02]  /*1710*/  @!P6 IMAD.IADD R19, R19, 0x1, -R20 ;  /* 0x000000011313e824 */ /* 0x000fc400078e0a14 */
[----:B------:R-:W-:Y:S02]  /*1720*/  IMAD.MOV.U32 R8, RZ, RZ, R16 ;  /* 0x000000ffff087224 */ /* 0x000fe400078e0010 */
[----:B-1----:R-:W-:Y:S01]  /*1730*/  IMAD R141, R141, UR4, RZ ;  /* 0x000000048d8d7c24 */ /* 0x002fe2000f8e02ff */
[----:B------:R-:W-:Y:S01]  /*1740*/  USHF.L.U32 UR4, UR8, 0x15, URZ ;  /* 0x0000001508047899 */ /* 0x000fe200080006ff */
[----:B------:R-:W-:Y:S02]  /*1750*/  IMAD.MOV.U32 R20, RZ, RZ, R17 ;  /* 0x000000ffff147224 */ /* 0x000fe400078e0011 */
[----:B------:R-:W-:Y:S01]  /*1760*/  IMAD.MOV.U32 R22, RZ, RZ, R18 ;  /* 0x000000ffff167224 */ /* 0x000fe200078e0012 */
[----:B------:R-:W-:Y:S01]  /*1770*/  ULOP3.LUT UR4, UR4, 0x600000, URZ, 0xc0, !UPT ;  /* 0x0060000004047892 */ /* 0x000fe2000f8ec0ff */
[----:B------:R-:W-:Y:S02]  /*1780*/  IMAD.MOV.U32 R26, RZ, RZ, R19 ;  /* 0x000000ffff1a7224 */ /* 0x000fe400078e0013 */
[----:B------:R-:W-:Y:S01]  /*1790*/  @!P1 IMAD.MOV R8, RZ, RZ, -R8 ;  /* 0x000000ffff089224 */ /* 0x000fe200078e0a08 */
[----:B------:R-:W-:Y:S01]  /*17a0*/  ISETP.NE.AND P1, PT, R69, RZ, PT ;  /* 0x000000ff4500720c */ /* 0x000fe20003f25270 */
[----:B------:R-:W-:Y:S01]  /*17b0*/  @!P0 IMAD.MOV R21, RZ, RZ, -R21 ;  /* 0x000000ffff158224 */ /* 0x000fe200078e0a15 */
[----:B------:R-:W-:Y:S01]  /*17c0*/  LOP3.LUT R69, RZ, R69, RZ, 0x33, !PT ;  /* 0x00000045ff457212 */ /* 0x000fe200078e33ff */
[----:B------:R-:W-:Y:S01]  /*17d0*/  @!P2 IMAD.MOV R20, RZ, RZ, -R20 ;  /* 0x000000ffff14a224 */ /* 0x000fe200078e0a14 */
[----:B----4-:R-:W-:Y:S01]  /*17e0*/  LEA R100, P0, R141, UR12, 0x2 ;  /* 0x0000000c8d647c11 */ /* 0x010fe2000f8010ff */
[----:B------:R-:W-:Y:S01]  /*17f0*/  @!P3 IMAD.MOV R22, RZ, RZ, -R22 ;  /* 0x000000ffff16b224 */ /* 0x000fe200078e0a16 */
[C---:B------:R-:W-:Y:S01]  /*1800*/  SEL R18, R69.reuse, R12, !P1 ;  /* 0x0000000c45127207 */ /* 0x040fe20004800000 */
[----:B------:R-:W-:Y:S01]  /*1810*/  @!P5 IMAD.MOV R0, RZ, RZ, -R0 ;  /* 0x000000ffff00d224 */ /* 0x000fe200078e0a00 */
[C---:B------:R-:W-:Y:S01]  /*1820*/  SEL R66, R69.reuse, R14, !P1 ;  /* 0x0000000e45427207 */ /* 0x040fe20004800000 */
[----:B------:R-:W-:Y:S01]  /*1830*/  @!P4 IMAD.MOV R26, RZ, RZ, -R26 ;  /* 0x000000ffff1ac224 */ /* 0x000fe200078e0a1a */
[----:B------:R-:W-:-:S02]  /*1840*/  SEL R16, R69, R15, !P1 ;  /* 0x0000000f45107207 */ /* 0x000fc40004800000 */
[----:B------:R-:W-:Y:S02]  /*1850*/  LEA.HI.X.SX32 R12, R141, UR13, 0x2, P0 ;  /* 0x0000000d8d0c7c11 */ /* 0x000fe400080f16ff */
[C---:B------:R-:W-:Y:S02]  /*1860*/  SEL R25, R69.reuse, R4, !P1 ;  /* 0x0000000445197207 */ /* 0x040fe40004800000 */
[C---:B------:R-:W-:Y:S02]  /*1870*/  SEL R13, R69.reuse, R5, !P1 ;  /* 0x00000005450d7207 */ /* 0x040fe40004800000 */
[C---:B------:R-:W-:Y:S02]  /*1880*/  SEL R24, R69.reuse, R7, !P1 ;  /* 0x0000000745187207 */ /* 0x040fe40004800000 */
[C---:B------:R-:W-:Y:S02]  /*1890*/  SEL R65, R69.reuse, R9, !P1 ;  /* 0x0000000945417207 */ /* 0x040fe40004800000 */
[----:B------:R-:W-:-:S02]  /*18a0*/  SEL R19, R69, R10, !P1 ;  /* 0x0000000a45137207 */ /* 0x000fc40004800000 */
[C---:B------:R-:W-:Y:S02]  /*18b0*/  SEL R62, R69.reuse, R11, !P1 ;  /* 0x0000000b453e7207 */ /* 0x040fe40004800000 */
[C---:B------:R-:W-:Y:S02]  /*18c0*/  SEL R63, R69.reuse, R0, !P1 ;  /* 0x00000000453f7207 */ /* 0x040fe40004800000 */
[C---:B------:R-:W-:Y:S02]  /*18d0*/  SEL R17, R69.reuse, R6, !P1 ;  /* 0x0000000645117207 */ /* 0x040fe40004800000 */
[C---:B------:R-:W-:Y:S01]  /*18e0*/  SEL R67, R69.reuse, R8, !P1 ;  /* 0x0000000845437207 */ /* 0x040fe20004800000 */
[----:B------:R-:W-:Y:S01]  /*18f0*/  IMAD.U32 R8, RZ, RZ, UR24 ;  /* 0x00000018ff087e24 */ /* 0x000fe2000f8e00ff */
[C---:B------:R-:W-:Y:S02]  /*1900*/  SEL R15, R69.reuse, R20, !P1 ;  /* 0x00000014450f7207 */ /* 0x040fe40004800000 */
[C---:B------:R-:W-:Y:S01]  /*1910*/  SEL R71, R69.reuse, R22, !P1 ;  /* 0x0000001645477207 */ /* 0x040fe20004800000 */
[----:B------:R-:W-:Y:S01]  /*1920*/  IMAD R133, R8, 0x2, R135 ;  /* 0x0000000208857824 */ /* 0x000fe200078e0287 */
[----:B------:R-:W-:-:S02]  /*1930*/  SEL R14, R69, R26, !P1 ;  /* 0x0000001a450e7207 */ /* 0x000fc40004800000 */
[----:B------:R-:W-:Y:S02]  /*1940*/  ISETP.GT.AND P0, PT, R140, 0x1f, PT ;  /* 0x0000001f8c00780c */ /* 0x000fe40003f04270 */
[----:B------:R-:W-:Y:S02]  /*1950*/  SEL R69, R69, R21, !P1 ;  /* 0x0000001545457207 */ /* 0x000fe40004800000 */
[C---:B------:R-:W-:Y:S02]  /*1960*/  LEA R70, P1, R142.reuse, UR14, 0x2 ;  /* 0x0000000e8e467c11 */ /* 0x040fe4000f8210ff */
[----:B------:R-:W-:Y:S02]  /*1970*/  SEL R11, RZ, 0x4, !P0 ;  /* 0x00000004ff0b7807 */ /* 0x000fe40004000000 */
[----:B------:R-:W-:Y:S02]  /*1980*/  ISETP.GE.AND P0, PT, R139, R143, PT ;  /* 0x0000008f8b00720c */ /* 0x000fe40003f06270 */
[----:B------:R-:W-:-:S02]  /*1990*/  LEA.HI.X.SX32 R68, R142, UR15, 0x2, P1 ;  /* 0x0000000f8e447c11 */ /* 0x000fc400088f16ff */
[-C--:B------:R-:W-:Y:S02]  /*19a0*/  ISETP.GE.AND P1, PT, R38, R143.reuse, PT ;  /* 0x0000008f2600720c */ /* 0x080fe40003f26270 */
[-C--:B------:R-:W-:Y:S02]  /*19b0*/  ISETP.GE.AND P2, PT, R138, R143.reuse, PT ;  /* 0x0000008f8a00720c */ /* 0x080fe40003f46270 */
[----:B------:R-:W-:Y:S02]  /*19c0*/  SEL R4, R11, RZ, !P0 ;  /* 0x000000ff0b047207 */ /* 0x000fe40004000000 */
[----:B------:R-:W-:Y:S02]  /*19d0*/  ISETP.GE.AND P3, PT, R137, R143, PT ;  /* 0x0000008f8900720c */ /* 0x000fe40003f66270 */
[C---:B------:R-:W-:Y:S02]  /*19e0*/  SEL R0, R11.reuse, RZ, !P1 ;  /* 0x000000ff0b007207 */ /* 0x040fe40004800000 */
[----:B------:R-:W-:-:S02]  /*19f0*/  SEL R5, R11, RZ, !P2 ;  /* 0x000000ff0b057207 */ /* 0x000fc40005000000 */
[----:B------:R-:W-:Y:S02]  /*1a00*/  ISETP.NE.U32.AND P2, PT, R4, RZ, PT ;  /* 0x000000ff0400720c */ /* 0x000fe40003f45070 */
[----:B------:R-:W-:Y:S02]  /*1a10*/  SEL R6, R11, RZ, !P3 ;  /* 0x000000ff0b067207 */ /* 0x000fe40005800000 */
[----:B------:R-:W-:Y:S02]  /*1a20*/  LEA R4, P4, R136, R100, 0x2 ;  /* 0x0000006488047211 */ /* 0x000fe400078810ff */
[----:B------:R-:W-:Y:S02]  /*1a30*/  ISETP.NE.U32.AND P6, PT, R0, RZ, PT ;  /* 0x000000ff0000720c */ /* 0x000fe40003fc5070 */
[----:B------:R-:W-:Y:S02]  /*1a40*/  ISETP.GE.AND P5, PT, R134, R143, PT ;  /* 0x0000008f8600720c */ /* 0x000fe40003fa6270 */
[----:B------:R-:W-:-:S02]  /*1a50*/  LOP3.LUT R0, R2, 0x60, RZ, 0xc0, !PT ;  /* 0x0000006002007812 */ /* 0x000fc400078ec0ff */
[----:B------:R-:W-:Y:S02]  /*1a60*/  ISETP.NE.U32.AND P1, PT, R5, RZ, PT ;  /* 0x000000ff0500720c */ /* 0x000fe40003f25070 */
[----:B------:R-:W-:Y:S02]  /*1a70*/  ISETP.NE.U32.AND P3, PT, R6, RZ, PT ;  /* 0x000000ff0600720c */ /* 0x000fe40003f65070 */
[----:B------:R-:W-:Y:S02]  /*1a80*/  LEA.HI.X.SX32 R5, R136, R12, 0x2, P4 ;  /* 0x0000000c88057211 */ /* 0x000fe400020f16ff */
[----:B------:R-:W-:Y:S02]  /*1a90*/  LEA R6, P4, R135, R100, 0x2 ;  /* 0x0000006487067211 */ /* 0x000fe400078810ff */
[----:B------:R-:W-:Y:S02]  /*1aa0*/  SEL R10, R11, RZ, !P5 ;  /* 0x000000ff0b0a7207 */ /* 0x000fe40006800000 */
[----:B------:R-:W-:-:S02]  /*1ab0*/  LOP3.LUT R9, R2, 0x40, RZ, 0xc0, !PT ;  /* 0x0000004002097812 */ /* 0x000fc400078ec0ff */
[----:B------:R-:W-:Y:S02]  /*1ac0*/  SHF.R.U32.HI R0, RZ, 0x1, R0 ;  /* 0x00000001ff007819 */ /* 0x000fe40000011600 */
[----:B------:R-:W-:Y:S02]  /*1ad0*/  ISETP.GE.AND P5, PT, R132, R143, PT ;  /* 0x0000008f8400720c */ /* 0x000fe40003fa6270 */
[----:B------:R-:W-:Y:S02]  /*1ae0*/  LEA.HI.X.SX32 R7, R135, R12, 0x2, P4 ;  /* 0x0000000c87077211 */ /* 0x000fe400020f16ff */
[----:B------:R-:W-:Y:S02]  /*1af0*/  LOP3.LUT P0, RZ, R2, 0x7f, RZ, 0xc0, !PT ;  /* 0x0000007f02ff7812 */ /* 0x000fe4000780c0ff */
[----:B------:R-:W-:Y:S02]  /*1b00*/  LEA R8, P4, R133, R100, 0x2 ;  /* 0x0000006485087211 */ /* 0x000fe400078810ff */
[----:B------:R-:W-:-:S02]  /*1b10*/  LOP3.LUT R131, R0, 0x1fc, R131, 0x78, !PT ;  /* 0x000001fc00837812 */ /* 0x000fc400078e7883 */
[----:B------:R-:W-:Y:S02]  /*1b20*/  LEA.HI R130, R9, R130, RZ, 0x1c ;  /* 0x0000008209827211 */ /* 0x000fe400078fe0ff */
[----:B------:R-:W-:Y:S01]  /*1b30*/  SEL R20, R11, RZ, !P5 ;  /* 0x000000ff0b147207 */ /* 0x000fe20006800000 */
[----:B------:R-:W-:Y:S06]  /*1b40*/  BRA.U UP0, `(.L_x_5) ;  /* 0x0000000100187547 */ /* 0x000fec000b800000 */
[----:B------:R-:W-:Y:S01]  /*1b50*/  ELECT P5, URZ, PT ;  /* 0x0000000000ff782f */ /* 0x000fe200038a0000 */
[----:B------:R-:W-:Y:S01]  /*1b60*/  IMAD.MOV.U32 R0, RZ, RZ, 0x1 ;  /* 0x00000001ff007424 */ /* 0x000fe200078e00ff */
[----:B------:R-:W-:Y:S01]  /*1b70*/  UMOV UR6, 0x40 ;  /* 0x0000004000067882 */ /* 0x000fe20000000000 */
[----:B------:R-:W-:Y:S01]  /*1b80*/  UVIRTCOUNT.DEALLOC.SMPOOL 0x80 ;  /* 0x000000800000784c */ /* 0x000fe20000000000 */
[----:B------:R-:W-:-:S09]  /*1b90*/  ULEA UR6, UR5, UR6, 0x18 ;  /* 0x0000000605067291 */ /* 0x000fd2000f8ec0ff */
[----:B------:R1:W-:Y:S03]  /*1ba0*/  @P5 STS.U8 [UR6], R0 ;  /* 0x00000000ff005988 */ /* 0x0003e60008000006 */
.L_x_5:
[----:B------:R-:W-:Y:S01]  /*1bb0*/  UIADD3 UR11, UPT, UPT, UR26, UR4, URZ ;  /* 0x000000041a0b7290 */ /* 0x000fe2000fffe0ff */
[----:B------:R-:W-:Y:S01]  /*1bc0*/  IMAD.U32 R126, RZ, RZ, UR24 ;  /* 0x00000018ff7e7e24 */ /* 0x000fe2000f8e00ff */
[----:B------:R-:W-:Y:S01]  /*1bd0*/  VOTEU.ALL UP1, P0 ;  /* 0x0000000000ff7886 */ /* 0x000fe20000020000 */
[----:B------:R-:W-:Y:S02]  /*1be0*/  UIADD3 UR16, UPT, UPT, UR10, 0xc000, URZ ;  /* 0x0000c0000a107890 */ /* 0x000fe4000fffe0ff */
[----:B------:R-:W-:Y:S01]  /*1bf0*/  VIADD R129, R130, UR10 ;  /* 0x0000000a82817c36 */ /* 0x000fe20008000000 */
[----:B------:R-:W-:Y:S01]  /*1c00*/  VOTEU.ALL UP2, P0 ;  /* 0x0000000000ff7886 */ /* 0x000fe20000040000 */
[----:B------:R-:W-:Y:S01]  /*1c10*/  IMAD R126, R126, 0x2, R133 ;  /* 0x000000027e7e7824 */ /* 0x000fe200078e0285 */
[----:B------:R-:W-:-:S04]  /*1c20*/  @!UP1 UIADD3 UR14, UPT, UPT, -UR7, 0x100000, URZ ;  /* 0x00100000070e9890 */ /* 0x000fc8000fffe1ff */
[----:B------:R-:W-:Y:S02]  /*1c30*/  @!UP1 USHF.L.U32 UR15, UR14, 0xb, URZ ;  /* 0x0000000b0e0f9899 */ /* 0x000fe400080006ff */
[----:B------:R-:W-:Y:S01]  /*1c40*/  @!UP1 USHF.L.U32 UR14, UR14, 0x1, URZ ;  /* 0x000000010e0e9899 */ /* 0x000fe200080006ff */
[----:B------:R-:W-:Y:S01]  /*1c50*/  IMAD.U32 R21, RZ, RZ, UR24 ;  /* 0x00000018ff157e24 */ /* 0x000fe2000f8e00ff */
[----:B------:R-:W-:Y:S01]  /*1c60*/  STTM.16dp32bit_t0_t15.x32 tmem[UR11], RZ ;  /* 0x000000ff000079ed */ /* 0x000fe20008a8000b */
[----:B------:R-:W-:Y:S01]  /*1c70*/  STTM.16dp32bit_t16_t31.x32 tmem[UR11+0x20], RZ ;  /* 0x000020ff000079ed */ /* 0x000fe20008aa000b */
[----:B------:R-:W2:Y:S01]  /*1c80*/  FENCE.VIEW.ASYNC.T ;  /* 0x00000000000073c6 */ /* 0x000ea20000000200 */
[----:B------:R-:W-:-:S04]  /*1c90*/  @!UP1 UIADD3 UR4, UPT, UPT, -UR7, 0x100000, URZ ;  /* 0x0010000007049890 */ /* 0x000fc8000fffe1ff */
[----:B------:R-:W-:Y:S02]  /*1ca0*/  @!UP1 USHF.L.U32 UR5, UR4, 0xb, URZ ;  /* 0x0000000b04059899 */ /* 0x000fe400080006ff */
[----:B------:R-:W-:Y:S01]  /*1cb0*/  @!UP1 USHF.L.U32 UR4, UR4, 0x1, URZ ;  /* 0x0000000104049899 */ /* 0x000fe200080006ff */
[----:B--2---:R-:W-:Y:S01]  /*1cc0*/  BAR.SYNC.DEFER_BLOCKING 0x0 ;  /* 0x0000000000007b1d */ /* 0x004fe20000010000 */
[----:B------:R-:W-:Y:S01]  /*1cd0*/  IMAD.U32 R59, RZ, RZ, UR17 ;  /* 0x00000011ff3b7e24 */ /* 0x000fe2000f8e00ff */
[----:B------:R-:W-:Y:S01]  /*1ce0*/  LOP3.LUT R128, R130, 0x10, RZ, 0x3c, !PT ;  /* 0x0000001082807812 */ /* 0x000fe200078e3cff */
[----:B------:R-:W-:Y:S01]  /*1cf0*/  IMAD.U32 R57, RZ, RZ, UR17 ;  /* 0x00000011ff397e24 */ /* 0x000fe2000f8e00ff */
[----:B------:R-:W-:Y:S01]  /*1d00*/  LEA.HI.X.SX32 R9, R133, R12, 0x2, P4 ;  /* 0x0000000c85097211 */ /* 0x000fe200020f16ff */
[----:B------:R-:W-:Y:S01]  /*1d10*/  IMAD R124, R21, 0x2, R126 ;  /* 0x00000002157c7824 */ /* 0x000fe200078e027e */
[----:B------:R-:W-:Y:S01]  /*1d20*/  UMOV UR12, UR16 ;  /* 0x00000010000c7c82 */ /* 0x000fe20008000000 */
[----:B------:R-:W-:Y:S01]  /*1d30*/  VOTEU.ALL UP1, P0 ;  /* 0x0000000000ff7886 */ /* 0x000fe20000020000 */
[----:B------:R-:W-:Y:S01]  /*1d40*/  IMAD.WIDE R58, R59, 0x4, R4 ;  /* 0x000000043b3a7825 */ /* 0x000fe200078e0204 */
[----:B------:R-:W-:Y:S01]  /*1d50*/  ISETP.NE.U32.AND P4, PT, R10, RZ, PT ;  /* 0x000000ff0a00720c */ /* 0x000fe20003f85070 */
[----:B------:R-:W-:Y:S01]  /*1d60*/  USHF.L.U32 UR18, UR25, 0x5, URZ ;  /* 0x0000000519127899 */ /* 0x000fe200080006ff */
[----:B------:R-:W-:Y:S01]  /*1d70*/  LOP3.LUT R125, R38, 0xc, RZ, 0xfc, !PT ;  /* 0x0000000c267d7812 */ /* 0x000fe200078efcff */
[----:B------:R-:W-:Y:S01]  /*1d80*/  IMAD.U32 R23, RZ, RZ, UR24 ;  /* 0x00000018ff177e24 */ /* 0x000fe2000f8e00ff */
[----:B------:R-:W-:Y:S01]  /*1d90*/  ISETP.NE.U32.AND P5, PT, R20, RZ, PT ;  /* 0x000000ff1400720c */ /* 0x000fe20003fa5070 */
[----:B------:R-:W-:Y:S01]  /*1da0*/  VIADD R127, R128, UR10 ;  /* 0x0000000a807f7c36 */ /* 0x000fe20008000000 */
[----:B------:R-:W-:Y:S01]  /*1db0*/  LEA.HI R40, R2, 0xe, RZ, 0x1a ;  /* 0x0000000e02287811 */ /* 0x000fe200078fd0ff */
[----:B------:R-:W-:Y:S01]  /*1dc0*/  IMAD.WIDE R56, R57, 0x4, R6 ;  /* 0x0000000439387825 */ /* 0x000fe200078e0206 */
[----:B------:R-:W-:Y:S01]  /*1dd0*/  LOP3.LUT R49, R130, 0x20, RZ, 0x3c, !PT ;  /* 0x0000002082317812 */ /* 0x000fe200078e3cff */
[----:B------:R-:W-:Y:S01]  /*1de0*/  USHF.R.S32.HI UR19, URZ, 0x1f, UR17 ;  /* 0x0000001fff137899 */ /* 0x000fe20008011411 */
[C---:B------:R-:W-:Y:S01]  /*1df0*/  LOP3.LUT R123, R38.reuse, 0x10, RZ, 0xfc, !PT ;  /* 0x00000010267b7812 */ /* 0x040fe200078efcff */
[----:B------:R-:W-:Y:S01]  /*1e00*/  IMAD.U32 R53, RZ, RZ, UR17 ;  /* 0x00000011ff357e24 */ /* 0x000fe2000f8e00ff */
[C---:B------:R-:W-:Y:S01]  /*1e10*/  LOP3.LUT R47, R38.reuse, 0x12, RZ, 0xfc, !PT ;  /* 0x00000012262f7812 */ /* 0x040fe200078efcff */
[----:B------:R-:W-:Y:S01]  /*1e20*/  IMAD R122, R23, 0x2, R124 ;  /* 0x00000002177a7824 */ /* 0x000fe200078e027c */
[C---:B------:R-:W-:Y:S01]  /*1e30*/  LOP3.LUT R45, R38.reuse, 0x14, RZ, 0xfc, !PT ;  /* 0x00000014262d7812 */ /* 0x040fe200078efcff */
[----:B------:R-:W2:Y:S02]  /*1e40*/  FENCE.VIEW.ASYNC.S ;  /* 0x00000000000073c6 */ /* 0x000ea40000000000 */
[----:B--2---:R-:W2:Y:S02]  /*1e50*/  @!UP1 SYNCS.EXCH.64 URZ, [UR12], UR14 ;  /* 0x0000000e0cff95b2 */ /* 0x004ea40008000100 */
[----:B--2---:R-:W-:Y:S01]  /*1e60*/  BAR.SYNC.DEFER_BLOCKING 0x0 ;  /* 0x0000000000007b1d */ /* 0x004fe20000010000 */
[----:B------:R-:W-:Y:S01]  /*1e70*/  IMAD.WIDE R52, R53, 0x4, R8 ;  /* 0x0000000435347825 */ /* 0x000fe200078e0208 */
[----:B------:R-:W-:Y:S01]  /*1e80*/  LOP3.LUT R43, R38, 0x16, RZ, 0xfc, !PT ;  /* 0x00000016262b7812 */ /* 0x000fe200078efcff */
[----:B------:R-:W-:Y:S01]  /*1e90*/  USHF.L.U32 UR27, UR17, 0x2, URZ ;  /* 0x00000002111b7899 */ /* 0x000fe200080006ff */
[C---:B------:R-:W-:Y:S01]  /*1ea0*/  LOP3.LUT R42, R130.reuse, 0x30, RZ, 0x3c, !PT ;  /* 0x00000030822a7812 */ /* 0x040fe200078e3cff */
[----:B------:R-:W-:Y:S01]  /*1eb0*/  VIADD R48, R49, UR10 ;  /* 0x0000000a31307c36 */ /* 0x000fe20008000000 */
[----:B------:R-:W-:Y:S01]  /*1ec0*/  LOP3.LUT R37, R130, 0x40, RZ, 0x3c, !PT ;  /* 0x0000004082257812 */ /* 0x000fe200078e3cff */
[----:B------:R-:W-:Y:S01]  /*1ed0*/  IMAD.U32 R55, RZ, RZ, UR17 ;  /* 0x00000011ff377e24 */ /* 0x000fe2000f8e00ff */
[C---:B------:R-:W-:Y:S01]  /*1ee0*/  LOP3.LUT R32, R38.reuse, 0x18, RZ, 0xfc, !PT ;  /* 0x0000001826207812 */ /* 0x040fe200078efcff */
[----:B------:R-:W-:Y:S01]  /*1ef0*/  IMAD R44, R21, 0x2, R122 ;  /* 0x00000002152c7824 */ /* 0x000fe200078e027a */
[C---:B------:R-:W-:Y:S01]  /*1f00*/  LOP3.LUT R31, R38.reuse, 0x1a, RZ, 0xfc, !PT ;  /* 0x0000001a261f7812 */ /* 0x040fe200078efcff */
[----:B------:R-:W-:Y:S01]  /*1f10*/  IMAD.U32 R117, RZ, RZ, UR17 ;  /* 0x00000011ff757e24 */ /* 0x000fe2000f8e00ff */
[----:B------:R-:W-:Y:S01]  /*1f20*/  LOP3.LUT R30, R38, 0x1c, RZ, 0xfc, !PT ;  /* 0x0000001c261e7812 */ /* 0x000fe200078efcff */
[----:B------:R-:W-:Y:S01]  /*1f30*/  IMAD.U32 R51, RZ, RZ, UR17 ;  /* 0x00000011ff337e24 */ /* 0x000fe2000f8e00ff */
[----:B------:R-:W-:Y:S01]  /*1f40*/  LOP3.LUT R29, R130, 0x50, RZ, 0x3c, !PT ;  /* 0x00000050821d7812 */ /* 0x000fe200078e3cff */
[----:B------:R-:W-:Y:S01]  /*1f50*/  IMAD R46, R40, UR24, RZ ;  /* 0x00000018282e7c24 */ /* 0x000fe2000f8e02ff */
[----:B------:R-:W-:Y:S01]  /*1f60*/  LOP3.LUT R27, R130, 0x60, RZ, 0x3c, !PT ;  /* 0x00000060821b7812 */ /* 0x000fe200078e3cff */
[----:B------:R-:W-:Y:S01]  /*1f70*/  IMAD.U32 R39, RZ, RZ, UR24 ;  /* 0x00000018ff277e24 */ /* 0x000fe2000f8e00ff */
[----:B------:R-:W-:Y:S01]  /*1f80*/  USHF.L.U64.HI UR28, UR17, 0x2, UR19 ;  /* 0x00000002111c7899 */ /* 0x000fe20008010213 */
[----:B------:R-:W-:Y:S01]  /*1f90*/  VIADD R41, R42, UR10 ;  /* 0x0000000a2a297c36 */ /* 0x000fe20008000000 */
[----:B------:R-:W-:Y:S01]  /*1fa0*/  USHF.R.S32.HI UR20, URZ, 0x1f, UR18 ;  /* 0x0000001fff147899 */ /* 0x000fe20008011412 */
[----:B------:R-:W-:Y:S01]  /*1fb0*/  IMAD R39, R39, 0x4, R44 ;  /* 0x0000000427277824 */ /* 0x000fe200078e022c */
[----:B------:R-:W-:Y:S01]  /*1fc0*/  USHF.L.U32 UR29, UR18, 0x2, URZ ;  /* 0x00000002121d7899 */ /* 0x000fe200080006ff */
[----:B------:R-:W-:Y:S01]  /*1fd0*/  IMAD.U32 R121, RZ, RZ, UR17 ;  /* 0x00000011ff797e24 */ /* 0x000fe2000f8e00ff */
[----:B------:R2:W3:Y:S02]  /*1fe0*/  @!UP2 SYNCS.EXCH.64 URZ, [UR10+0xc008], UR4 ;  /* 0x00c008040affa5b2 */ /* 0x0004e40008000100 */
[----:B------:R-:W-:Y:S01]  /*1ff0*/  @!PT LDS RZ, [RZ] ;  /* 0x00000000fffff984 */ /* 0x000fe20000000800 */
[----:B------:R-:W-:Y:S01]  /*2000*/  @!PT LDS RZ, [RZ] ;  /* 0x00000000fffff984 */ /* 0x000fe20000000800 */
[----:B------:R-:W-:Y:S01]  /*2010*/  @!PT LDS RZ, [RZ] ;  /* 0x00000000fffff984 */ /* 0x000fe20000000800 */
[----:B---3--:R3:W-:Y:S01]  /*2020*/  LDGSTS.E [R129], desc[UR22][R4.64], P6 ;  /* 0x0000000004817fae */ /* 0x0087e2000b1a1016 */
[----:B------:R-:W-:Y:S01]  /*2030*/  VIADD R34, R37, UR10 ;  /* 0x0000000a25227c36 */ /* 0x000fe20008000000 */
[----:B------:R-:W-:Y:S01]  /*2040*/  USHF.L.U64.HI UR30, UR18, 0x2, UR20 ;  /* 0x00000002121e7899 */ /* 0x000fe20008010214 */
[----:B------:R-:W-:Y:S01]  /*2050*/  IMAD.U32 R119, RZ, RZ, UR17 ;  /* 0x00000011ff777e24 */ /* 0x000fe2000f8e00ff */
[----:B------:R4:W-:Y:S01]  /*2060*/  LDGSTS.E [R129+0x8], desc[UR22][R6.64], P2 ;  /* 0x0000800006817fae */ /* 0x0009e200091a1016 */
[----:B------:R-:W-:-:S02]  /*2070*/  IMAD.U32 R91, RZ, RZ, UR17 ;  /* 0x00000011ff5b7e24 */ /* 0x000fc4000f8e00ff */
[----:B------:R-:W-:Y:S01]  /*2080*/  VIADD R28, R29, UR10 ;  /* 0x0000000a1d1c7c36 */ /* 0x000fe20008000000 */
[----:B------:R5:W-:Y:S01]  /*2090*/  LDGSTS.E [R127], desc[UR22][R8.64], P1 ;  /* 0x00000000087f7fae */ /* 0x000be200089a1016 */
[-C--:B------:R-:W-:Y:S01]  /*20a0*/  ISETP.GE.AND P1, PT, R40, R143.reuse, PT ;  /* 0x0000008f2800720c */ /* 0x080fe20003f26270 */
[----:B------:R-:W-:Y:S01]  /*20b0*/  IMAD.U32 R97, RZ, RZ, UR17 ;  /* 0x00000011ff617e24 */ /* 0x000fe2000f8e00ff */
[----:B--2---:R-:W2:Y:S01]  /*20c0*/  LDCU UR4, c[0x0][0x3b0] ;  /* 0x00007600ff0477ac */ /* 0x004ea20008000800 */
[-C--:B---3--:R-:W-:Y:S01]  /*20d0*/  LEA R4, P2, R126, R100.reuse, 0x2 ;  /* 0x000000647e047211 */ /* 0x088fe200078410ff */
[----:B------:R-:W-:Y:S01]  /*20e0*/  VIADD R26, R27, UR10 ;  /* 0x0000000a1b1a7c36 */ /* 0x000fe20008000000 */
[----:B------:R-:W-:Y:S01]  /*20f0*/  SEL R10, R11, RZ, !P1 ;  /* 0x000000ff0b0a7207 */ /* 0x000fe20004800000 */
[----:B------:R-:W-:Y:S01]  /*2100*/  IMAD.U32 R99, RZ, RZ, UR17 ;  /* 0x00000011ff637e24 */ /* 0x000fe2000f8e00ff */
[----:B----4-:R-:W-:Y:S01]  /*2110*/  LEA R6, P6, R124, R100, 0x2 ;  /* 0x000000647c067211 */ /* 0x010fe200078c10ff */
[----:B------:R-:W-:Y:S01]  /*2120*/  IMAD.U32 R95, RZ, RZ, UR17 ;  /* 0x00000011ff5f7e24 */ /* 0x000fe2000f8e00ff */
[-C--:B------:R-:W-:Y:S01]  /*2130*/  LEA.HI.X.SX32 R5, R126, R12.reuse, 0x2, P2 ;  /* 0x0000000c7e057211 */ /* 0x080fe200010f16ff */
[----:B------:R-:W-:Y:S01]  /*2140*/  VIADD R145, R143, 0xffffffe0 ;  /* 0xffffffe08f917836 */ /* 0x000fe20000000000 */
[-C--:B------:R-:W-:Y:S01]  /*2150*/  ISETP.GE.AND P2, PT, R125, R143.reuse, PT ;  /* 0x0000008f7d00720c */ /* 0x080fe20003f46270 */
[----:B------:R-:W-:Y:S01]  /*2160*/  IMAD.U32 R93, RZ, RZ, UR17 ;  /* 0x00000011ff5d7e24 */ /* 0x000fe2000f8e00ff */
[----:B------:R-:W-:Y:S01]  /*2170*/  LEA.HI.X.SX32 R7, R124, R12, 0x2, P6 ;  /* 0x0000000c7c077211 */ /* 0x000fe200030f16ff */
[----:B------:R3:W-:Y:S01]  /*2180*/  LDGSTS.E [R127+0x8], desc[UR22][R4.64], P3 ;  /* 0x00008000047f7fae */ /* 0x0007e200099a1016 */
[C---:B-----5:R-:W-:Y:S01]  /*2190*/  LEA R8, P6, R122.reuse, R100, 0x2 ;  /* 0x000000647a087211 */ /* 0x060fe200078c10ff */
[----:B------:R-:W-:Y:S01]  /*21a0*/  IMAD.WIDE R54, R55, 0x4, R4 ;  /* 0x0000000437367825 */ /* 0x000fe200078e0204 */
[----:B-1----:R-:W-:Y:S01]  /*21b0*/  SEL R0, R11, RZ, !P2 ;  /* 0x000000ff0b007207 */ /* 0x002fe20005000000 */
[----:B------:R-:W-:Y:S01]  /*21c0*/  LDGSTS.E [R48], desc[UR22][R6.64], P4 ;  /* 0x0000000006307fae */ /* 0x000fe2000a1a1016 */
[----:B------:R-:W-:Y:S01]  /*21d0*/  ISETP.GE.AND P2, PT, R123, R143, PT ;  /* 0x0000008f7b00720c */ /* 0x000fe20003f46270 */
[----:B------:R-:W-:Y:S01]  /*21e0*/  IMAD.WIDE R50, R51, 0x4, R6 ;  /* 0x0000000433327825 */ /* 0x000fe200078e0206 */
[----:B------:R-:W-:-:S02]  /*21f0*/  LEA.HI.X.SX32 R9, R122, R12, 0x2, P6 ;  /* 0x0000000c7a097211 */ /* 0x000fc400030f16ff */
[----:B------:R-:W-:Y:S01]  /*2200*/  ISETP.NE.U32.AND P1, PT, R0, RZ, PT ;  /* 0x000000ff0000720c */ /* 0x000fe20003f25070 */
[----:B--2---:R-:W-:Y:S01]  /*2210*/  IMAD R24, R24, UR4, RZ ;  /* 0x0000000418187c24 */ /* 0x004fe2000f8e02ff */
[----:B------:R-:W-:Y:S01]  /*2220*/  SEL R0, R11, RZ, !P2 ;  /* 0x000000ff0b007207 */ /* 0x000fe20005000000 */
[----:B------:R1:W-:Y:S01]  /*2230*/  LDGSTS.E [R48+0x8], desc[UR22][R8.64], P5 ;  /* 0x0000800008307fae */ /* 0x0003e2000a9a1016 */
[-C--:B------:R-:W-:Y:S01]  /*2240*/  ISETP.GE.AND P4, PT, R47, R143.reuse, PT ;  /* 0x0000008f2f00720c */ /* 0x080fe20003f86270 */
[----:B------:R-:W-:Y:S01]  /*2250*/  IMAD.WIDE R116, R117, 0x4, R8 ;  /* 0x0000000475747825 */ /* 0x000fe200078e0208 */
[----:B------:R-:W-:Y:S02]  /*2260*/  ISETP.NE.U32.AND P6, PT, R0, RZ, PT ;  /* 0x000000ff0000720c */ /* 0x000fe40003fc5070 */
[-C--:B------:R-:W-:Y:S01]  /*2270*/  ISETP.GE.AND P3, PT, R45, R143.reuse, PT ;  /* 0x0000008f2d00720c */ /* 0x080fe20003f66270 */
[----:B------:R-:W-:Y:S01]  /*2280*/  IMAD R25, R25, UR4, RZ ;  /* 0x0000000419197c24 */ /* 0x000fe2000f8e02ff */
[C---:B---3--:R-:W-:Y:S01]  /*2290*/  LEA R4, P5, R44.reuse, R100, 0x2 ;  /* 0x000000642c047211 */ /* 0x048fe200078a10ff */
[----:B------:R-:W-:Y:S01]  /*22a0*/  IMAD.U32 R103, RZ, RZ, UR17 ;  /* 0x00000011ff677e24 */ /* 0x000fe2000f8e00ff */
[----:B------:R-:W-:Y:S01]  /*22b0*/  SEL R0, R11, RZ, !P4 ;  /* 0x000000ff0b007207 */ /* 0x000fe20006000000 */
[----:B------:R-:W-:Y:S01]  /*22c0*/  IMAD R19, R19, UR4, RZ ;  /* 0x0000000413137c24 */ /* 0x000fe2000f8e02ff */
[----:B------:R-:W-:Y:S01]  /*22d0*/  ISETP.GE.AND P4, PT, R43, R143, PT ;  /* 0x0000008f2b00720c */ /* 0x000fe20003f86270 */
[----:B------:R-:W-:Y:S01]  /*22e0*/  IMAD.U32 R105, RZ, RZ, UR17 ;  /* 0x00000011ff697e24 */ /* 0x000fe2000f8e00ff */
[----:B-1----:R-:W-:Y:S01]  /*22f0*/  SEL R8, R11, RZ, !P3 ;  /* 0x000000ff0b087207 */ /* 0x002fe20005800000 */
[----:B------:R-:W-:Y:S01]  /*2300*/  IMAD.U32 R107, RZ, RZ, UR18 ;  /* 0x00000012ff6b7e24 */ /* 0x000fe2000f8e00ff */
[----:B------:R-:W-:Y:S01]  /*2310*/  LEA.HI.X.SX32 R5, R44, R12, 0x2, P5 ;  /* 0x0000000c2c057211 */ /* 0x000fe200028f16ff */
[----:B------:R-:W-:Y:S01]  /*2320*/  IMAD R18, R18, UR4, RZ ;  /* 0x0000000412127c24 */ /* 0x000fe2000f8e02ff */
[----:B------:R-:W-:Y:S01]  /*2330*/  LEA R6, P5, R46, R100, 0x2 ;  /* 0x000000642e067211 */ /* 0x000fe200078a10ff */
[----:B------:R-:W-:Y:S01]  /*2340*/  IMAD R17, R17, UR4, RZ ;  /* 0x0000000411117c24 */ /* 0x000fe2000f8e02ff */
[----:B------:R-:W-:Y:S01]  /*2350*/  ISETP.NE.U32.AND P3, PT, R0, RZ, PT ;  /* 0x000000ff0000720c */ /* 0x000fe20003f65070 */
[----:B------:R1:W-:Y:S01]  /*2360*/  LDGSTS.E [R41], desc[UR22][R4.64], P1 ;  /* 0x0000000004297fae */ /* 0x0003e200089a1016 */
[----:B------:R-:W-:Y:S01]  /*2370*/  SEL R0, R11, RZ, !P4 ;  /* 0x000000ff0b007207 */ /* 0x000fe20006000000 */
[----:B------:R-:W-:Y:S01]  /*2380*/  IMAD.WIDE R120, R121, 0x4, R4 ;  /* 0x0000000479787825 */ /* 0x000fe200078e0204 */
[----:B------:R-:W-:-:S02]  /*2390*/  LEA.HI.X.SX32 R7, R46, R12, 0x2, P5 ;  /* 0x0000000c2e077211 */ /* 0x000fc400028f16ff */
[----:B------:R-:W-:Y:S01]  /*23a0*/  ISETP.NE.U32.AND P5, PT, R0, RZ, PT ;  /* 0x000000ff0000720c */ /* 0x000fe20003fa5070 */
[----:B------:R-:W-:Y:S01]  /*23b0*/  IMAD.U32 R0, RZ, RZ, UR24 ;  /* 0x00000018ff007e24 */ /* 0x000fe2000f8e00ff */
[----:B------:R-:W-:Y:S01]  /*23c0*/  ISETP.NE.U32.AND P2, PT, R10, RZ, PT ;  /* 0x000000ff0a00720c */ /* 0x000fe20003f45070 */
[----:B------:R-:W-:Y:S01]  /*23d0*/  IMAD.U32 R10, RZ, RZ, UR24 ;  /* 0x00000018ff0a7e24 */ /* 0x000fe2000f8e00ff */
[----:B------:R-:W-:Y:S01]  /*23e0*/  ISETP.NE.U32.AND P4, PT, R8, RZ, PT ;  /* 0x000000ff0800720c */ /* 0x000fe20003f85070 */
[----:B------:R-:W-:Y:S01]  /*23f0*/  IMAD R35, R0, 0x2, R39 ;  /* 0x0000000200237824 */ /* 0x000fe200078e0227 */
[----:B------:R-:W-:Y:S01]  /*2400*/  LEA R8, P1, R39, R100, 0x2 ;  /* 0x0000006427087211 */ /* 0x000fe200078210ff */
[----:B------:R-:W-:-:S03]  /*2410*/  IMAD.WIDE R118, R119, 0x4, R6 ;  /* 0x0000000477767825 */ /* 0x000fc600078e0206 */
[----:B------:R-:W-:Y:S01]  /*2420*/  LEA.HI.X.SX32 R9, R39, R12, 0x2, P1 ;  /* 0x0000000c27097211 */ /* 0x000fe200008f16ff */
[----:B------:R-:W-:Y:S02]  /*2430*/  IMAD R33, R10, 0x2, R35 ;  /* 0x000000020a217824 */ /* 0x000fe400078e0223 */
[----:B------:R-:W-:Y:S02]  /*2440*/  IMAD.U32 R109, RZ, RZ, UR18 ;  /* 0x00000012ff6d7e24 */ /* 0x000fe4000f8e00ff */
[----:B-1----:R-:W-:Y:S01]  /*2450*/  IMAD R5, R0, 0x2, R33 ;  /* 0x0000000200057824 */ /* 0x002fe200078e0221 */
[----:B------:R1:W-:Y:S01]  /*2460*/  LDGSTS.E [R41+0x8], desc[UR22][R6.64], P2 ;  /* 0x0000800006297fae */ /* 0x0003e200091a1016 */
[----:B------:R-:W-:Y:S01]  /*2470*/  IMAD.WIDE R90, R91, 0x4, R8 ;  /* 0x000000045b5a7825 */ /* 0x000fe200078e0208 */
[-C--:B------:R-:W-:Y:S02]  /*2480*/  ISETP.GE.AND P2, PT, R30, R143.reuse, PT ;  /* 0x0000008f1e00720c */ /* 0x080fe40003f46270 */
[----:B------:R2:W-:Y:S01]  /*2490*/  LDGSTS.E [R34], desc[UR22][R8.64], P6 ;  /* 0x0000000008227fae */ /* 0x0005e2000b1a1016 */
[----:B------:R-:W-:Y:S01]  /*24a0*/  LEA R4, P1, R5, R100, 0x2 ;  /* 0x0000006405047211 */ /* 0x000fe200078210ff */
[----:B------:R-:W-:Y:S01]  /*24b0*/  IMAD R16, R16, UR4, RZ ;  /* 0x0000000410107c24 */ /* 0x000fe2000f8e02ff */
[----:B------:R-:W-:Y:S01]  /*24c0*/  ISETP.GE.AND P6, PT, R32, R143, PT ;  /* 0x0000008f2000720c */ /* 0x000fe20003fc6270 */
[----:B------:R-:W-:Y:S01]  /*24d0*/  IMAD R15, R15, UR4, RZ ;  /* 0x000000040f0f7c24 */ /* 0x000fe2000f8e02ff */
[----:B------:R-:W-:Y:S01]  /*24e0*/  SEL R10, R11, RZ, !P2 ;  /* 0x000000ff0b0a7207 */ /* 0x000fe20005000000 */
[----:B------:R-:W-:-:S02]  /*24f0*/  IMAD.U32 R111, RZ, RZ, UR18 ;  /* 0x00000012ff6f7e24 */ /* 0x000fc4000f8e00ff */
[----:B-1----:R-:W-:Y:S01]  /*2500*/  IMAD R7, R0, 0x2, R5 ;  /* 0x0000000200077824 */ /* 0x002fe200078e0205 */
[----:B------:R-:W-:Y:S01]  /*2510*/  LEA.HI.X.SX32 R5, R5, R12, 0x2, P1 ;  /* 0x0000000c05057211 */ /* 0x000fe200008f16ff */
[----:B------:R-:W-:Y:S01]  /*2520*/  IMAD.U32 R113, RZ, RZ, UR18 ;  /* 0x00000012ff717e24 */ /* 0x000fe2000f8e00ff */
[----:B------:R-:W-:Y:S01]  /*2530*/  ISETP.GE.AND P1, PT, R31, R143, PT ;  /* 0x0000008f1f00720c */ /* 0x000fe20003f26270 */
[----:B------:R-:W-:Y:S01]  /*2540*/  IMAD R14, R14, UR4, RZ ;  /* 0x000000040e0e7c24 */ /* 0x000fe2000f8e02ff */
[----:B------:R-:W-:Y:S01]  /*2550*/  SEL R0, R11, RZ, !P6 ;  /* 0x000000ff0b007207 */ /* 0x000fe20007000000 */
[----:B------:R-:W-:Y:S01]  /*2560*/  IMAD.WIDE R96, R97, 0x4, R4 ;  /* 0x0000000461607825 */ /* 0x000fe200078e0204 */
[-C--:B------:R-:W-:Y:S02]  /*2570*/  LEA R20, P6, R35, R100.reuse, 0x2 ;  /* 0x0000006423147211 */ /* 0x080fe400078c10ff */
[----:B------:R-:W-:Y:S01]  /*2580*/  SEL R6, R11, RZ, !P1 ;  /* 0x000000ff0b067207 */ /* 0x000fe20004800000 */
[----:B------:R-:W-:Y:S01]  /*2590*/  IMAD R13, R13, UR4, RZ ;  /* 0x000000040d0d7c24 */ /* 0x000fe2000f8e02ff */
[----:B--2---:R-:W-:Y:S01]  /*25a0*/  LEA R8, P1, R33, R100, 0x2 ;  /* 0x0000006421087211 */ /* 0x004fe200078210ff */
[----:B------:R-:W-:Y:S01]  /*25b0*/  IMAD.U32 R115, RZ, RZ, UR18 ;  /* 0x00000012ff737e24 */ /* 0x000fe2000f8e00ff */
[-C--:B------:R-:W-:Y:S01]  /*25c0*/  LEA.HI.X.SX32 R21, R35, R12.reuse, 0x2, P6 ;  /* 0x0000000c23157211 */ /* 0x080fe200030f16ff */
[----:B------:R-:W-:Y:S01]  /*25d0*/  IMAD.U32 R89, RZ, RZ, UR18 ;  /* 0x00000012ff597e24 */ /* 0x000fe2000f8e00ff */
[----:B------:R-:W-:Y:S01]  /*25e0*/  ISETP.NE.U32.AND P6, PT, R0, RZ, PT ;  /* 0x000000ff0000720c */ /* 0x000fe20003fc5070 */
[----:B------:R-:W-:Y:S01]  /*25f0*/  IMAD.U32 R0, RZ, RZ, UR24 ;  /* 0x00000018ff007e24 */ /* 0x000fe2000f8e00ff */
[----:B------:R-:W-:Y:S01]  /*2600*/  LEA.HI.X.SX32 R9, R33, R12, 0x2, P1 ;  /* 0x0000000c21097211 */ /* 0x000fe200008f16ff */
[----:B------:R-:W-:Y:S01]  /*2610*/  LDGSTS.E [R34+0x8], desc[UR22][R20.64], P3 ;  /* 0x0000800014227fae */ /* 0x000fe200099a1016 */
[----:B------:R-:W-:Y:S01]  /*2620*/  ISETP.NE.U32.AND P1, PT, R6, RZ, PT ;  /* 0x000000ff0600720c */ /* 0x000fe20003f25070 */
[----:B------:R-:W-:Y:S01]  /*2630*/  IMAD R61, R0, 0x2, R7 ;  /* 0x00000002003d7824 */ /* 0x000fe200078e0207 */
[C---:B------:R-:W-:Y:S01]  /*2640*/  LEA R6, P3, R7.reuse, R100, 0x2 ;  /* 0x0000006407067211 */ /* 0x040fe200078610ff */
[----:B------:R1:W-:Y:S01]  /*2650*/  LDGSTS.E [R28], desc[UR22][R8.64], P4 ;  /* 0x00000000081c7fae */ /* 0x0003e2000a1a1016 */
[----:B------:R-:W-:Y:S01]  /*2660*/  ISETP.NE.U32.AND P2, PT, R10, RZ, PT ;  /* 0x000000ff0a00720c */ /* 0x000fe20003f45070 */
[----:B------:R-:W-:Y:S01]  /*2670*/  IMAD.U32 R10, RZ, RZ, UR24 ;  /* 0x00000018ff0a7e24 */ /* 0x000fe2000f8e00ff */
[----:B------:R-:W-:Y:S01]  /*2680*/  LEA.HI.X.SX32 R7, R7, R12, 0x2, P3 ;  /* 0x0000000c07077211 */ /* 0x000fe200018f16ff */
[----:B------:R2:W-:Y:S01]  /*2690*/  LDGSTS.E [R28+0x8], desc[UR22][R4.64], P5 ;  /* 0x00008000041c7fae */ /* 0x0005e2000a9a1016 */
[----:B------:R-:W-:Y:S01]  /*26a0*/  LEA.HI R0, R2, 0x1e, RZ, 0x1a ;  /* 0x0000001e02007811 */ /* 0x000fe200078fd0ff */
[----:B------:R-:W-:-:S02]  /*26b0*/  IMAD.WIDE R94, R95, 0x4, R8 ;  /* 0x000000045f5e7825 */ /* 0x000fc400078e0208 */
[----:B------:R3:W-:Y:S01]  /*26c0*/  LDGSTS.E [R26], desc[UR22][R6.64], P6 ;  /* 0x00000000061a7fae */ /* 0x0007e2000b1a1016 */
[-C--:B------:R-:W-:Y:S01]  /*26d0*/  ISETP.GE.AND P4, PT, R0, R143.reuse, PT ;  /* 0x0000008f0000720c */ /* 0x080fe20003f86270 */
[----:B------:R-:W-:Y:S01]  /*26e0*/  IMAD.WIDE R98, R99, 0x4, R6 ;  /* 0x0000000463627825 */ /* 0x000fe200078e0206 */
[----:B------:R-:W-:Y:S02]  /*26f0*/  ISETP.GE.AND P6, PT, R144, R143, PT ;  /* 0x0000008f9000720c */ /* 0x000fe40003fc6270 */
[-C--:B-1----:R-:W-:Y:S01]  /*2700*/  LEA R8, P3, R25, R70.reuse, 0x2 ;  /* 0x0000004619087211 */ /* 0x082fe200078610ff */
[----:B------:R-:W-:Y:S01]  /*2710*/  IMAD.WIDE R92, R93, 0x4, R20 ;  /* 0x000000045d5c7825 */ /* 0x000fe200078e0214 */
[C---:B------:R-:W-:Y:S02]  /*2720*/  SEL R22, R11.reuse, RZ, !P4 ;  /* 0x000000ff0b167207 */ /* 0x040fe40006000000 */
[----:B--2---:R-:W-:Y:S01]  /*2730*/  LEA R4, P5, R24, R70, 0x2 ;  /* 0x0000004618047211 */ /* 0x004fe200078a10ff */
[----:B------:R-:W-:Y:S01]  /*2740*/  IMAD R23, R0, UR24, RZ ;  /* 0x0000001800177c24 */ /* 0x000fe2000f8e02ff */
[----:B------:R-:W-:Y:S01]  /*2750*/  SEL R20, R11, RZ, !P6 ;  /* 0x000000ff0b147207 */ /* 0x000fe20007000000 */
[----:B---3--:R-:W-:Y:S01]  /*2760*/  IMAD R7, R10, 0x2, R61 ;  /* 0x000000020a077824 */ /* 0x008fe200078e023d */
[----:B------:R-:W-:Y:S01]  /*2770*/  LEA.HI.X.SX32 R5, R24, R68, 0x2, P5 ;  /* 0x0000004418057211 */ /* 0x000fe200028f16ff */
[----:B------:R-:W-:Y:S01]  /*2780*/  IMAD.U32 R85, RZ, RZ, UR18 ;  /* 0x00000012ff557e24 */ /* 0x000fe2000f8e00ff */
[----:B------:R-:W-:Y:S01]  /*2790*/  ISETP.GE.AND P5, PT, R38, R145, PT ;  /* 0x000000912600720c */ /* 0x000fe20003fa6270 */
[----:B------:R-:W-:Y:S01]  /*27a0*/  IMAD.U32 R87, RZ, RZ, UR18 ;  /* 0x00000012ff577e24 */ /* 0x000fe2000f8e00ff */
[-C--:B------:R-:W-:Y:S01]  /*27b0*/  LEA R10, P4, R61, R100.reuse, 0x2 ;  /* 0x000000643d0a7211 */ /* 0x080fe200078810ff */
[----:B------:R-:W-:Y:S01]  /*27c0*/  IMAD.WIDE R108, R109, 0x4, R4 ;  /* 0x000000046d6c7825 */ /* 0x000fe200078e0204 */
[----:B------:R-:W-:-:S02]  /*27d0*/  LEA R6, P6, R7, R100, 0x2 ;  /* 0x0000006407067211 */ /* 0x000fc400078c10ff */
[----:B------:R-:W-:Y:S01]  /*27e0*/  LEA.HI.X.SX32 R9, R25, R68, 0x2, P3 ;  /* 0x0000004419097211 */ /* 0x000fe200018f16ff */
[----:B------:R-:W-:Y:S01]  /*27f0*/  IMAD.U32 R81, RZ, RZ, UR18 ;  /* 0x00000012ff517e24 */ /* 0x000fe2000f8e00ff */
[----:B------:R-:W-:Y:S01]  /*2800*/  ISETP.GT.AND P3, PT, R140, 0x3f, PT ;  /* 0x0000003f8c00780c */ /* 0x000fe20003f64270 */
[----:B------:R-:W-:Y:S01]  /*2810*/  IMAD.U32 R79, RZ, RZ, UR18 ;  /* 0x00000012ff4f7e24 */ /* 0x000fe2000f8e00ff */
[----:B------:R-:W-:Y:S01]  /*2820*/  SEL R21, RZ, 0x4, P5 ;  /* 0x00000004ff157807 */ /* 0x000fe20002800000 */
[----:B------:R-:W-:Y:S01]  /*2830*/  IMAD.WIDE R106, R107, 0x4, R8 ;  /* 0x000000046b6a7825 */ /* 0x000fe200078e0208 */
[----:B------:R-:W-:Y:S02]  /*2840*/  LEA R100, P5, R23, R100, 0x2 ;  /* 0x0000006417647211 */ /* 0x000fe400078a10ff */
[-C--:B------:R-:W-:Y:S01]  /*2850*/  LEA.HI.X.SX32 R11, R61, R12.reuse, 0x2, P4 ;  /* 0x0000000c3d0b7211 */ /* 0x080fe200020f16ff */
[----:B------:R-:W-:Y:S01]  /*2860*/  IMAD.U32 R83, RZ, RZ, UR18 ;  /* 0x00000012ff537e24 */ /* 0x000fe2000f8e00ff */
[----:B------:R-:W-:Y:S01]  /*2870*/  LEA.HI.X.SX32 R7, R7, R12, 0x2, P6 ;  /* 0x0000000c07077211 */ /* 0x000fe200030f16ff */
[----:B------:R-:W-:Y:S01]  /*2880*/  IMAD.U32 R77, RZ, RZ, UR18 ;  /* 0x00000012ff4d7e24 */ /* 0x000fe2000f8e00ff */
[----:B------:R-:W-:Y:S01]  /*2890*/  ISETP.GE.AND P4, PT, R139, R145, PT ;  /* 0x000000918b00720c */ /* 0x000fe20003f86270 */
[----:B------:R1:W-:Y:S01]  /*28a0*/  LDGSTS.E [R26+0x8], desc[UR22][R10.64], P1 ;  /* 0x000080000a1a7fae */ /* 0x0003e200089a1016 */
[----:B------:R-:W-:Y:S01]  /*28b0*/  ISETP.NE.U32.AND P6, PT, R22, RZ, PT ;  /* 0x000000ff1600720c */ /* 0x000fe20003fc5070 */
[----:B------:R-:W-:Y:S01]  /*28c0*/  IMAD.WIDE R102, R103, 0x4, R10 ;  /* 0x0000000467667825 */ /* 0x000fe200078e020a */
[----:B------:R-:W-:-:S02]  /*28d0*/  SEL R21, R21, RZ, P3 ;  /* 0x000000ff15157207 */ /* 0x000fc40001800000 */
[----:B------:R-:W-:Y:S01]  /*28e0*/  LOP3.LUT R22, R130, 0x70, RZ, 0x3c, !PT ;  /* 0x0000007082167812 */ /* 0x000fe200078e3cff */
[----:B------:R-:W-:Y:S01]  /*28f0*/  IMAD.WIDE R104, R105, 0x4, R6 ;  /* 0x0000000469687825 */ /* 0x000fe200078e0206 */
[----:B------:R-:W-:Y:S02]  /*2900*/  LEA.HI.X.SX32 R101, R23, R12, 0x2, P5 ;  /* 0x0000000c17657211 */ /* 0x000fe400028f16ff */
[----:B------:R-:W-:Y:S01]  /*2910*/  ISETP.NE.U32.AND P5, PT, R20, RZ, PT ;  /* 0x000000ff1400720c */ /* 0x000fe20003fa5070 */
[----:B------:R-:W-:Y:S01]  /*2920*/  VIADD R20, R131, UR10 ;  /* 0x0000000a83147c36 */ /* 0x000fe20008000000 */
[----:B------:R-:W-:Y:S01]  /*2930*/  SEL R12, RZ, 0x4, P4 ;  /* 0x00000004ff0c7807 */ /* 0x000fe20002000000 */
[----:B------:R-:W-:Y:S01]  /*2940*/  IMAD.U32 R75, RZ, RZ, UR18 ;  /* 0x00000012ff4b7e24 */ /* 0x000fe2000f8e00ff */
[----:B------:R-:W-:Y:S01]  /*2950*/  ISETP.NE.U32.AND P4, PT, R21, RZ, PT ;  /* 0x000000ff1500720c */ /* 0x000fe20003f85070 */
[----:B------:R-:W-:Y:S01]  /*2960*/  VIADD R21, R22, UR10 ;  /* 0x0000000a16157c36 */ /* 0x000fe20008000000 */
[----:B------:R-:W-:Y:S01]  /*2970*/  SEL R12, R12, RZ, P3 ;  /* 0x000000ff0c0c7207 */ /* 0x000fe20001800000 */
[----:B------:R-:W-:-:S03]  /*2980*/  IMAD.U32 R73, RZ, RZ, UR18 ;  /* 0x00000012ff497e24 */ /* 0x000fc6000f8e00ff */
[----:B------:R2:W-:Y:S01]  /*2990*/  LDGSTS.E [R21], desc[UR22][R6.64], P2 ;  /* 0x0000000006157fae */ /* 0x0005e200091a1016 */
[C---:B-1----:R-:W-:Y:S02]  /*29a0*/  LEA R10, P2, R19.reuse, R70, 0x2 ;  /* 0x00000046130a7211 */ /* 0x042fe400078410ff */
[----:B------:R-:W-:Y:S01]  /*29b0*/  ISETP.NE.U32.AND P1, PT, R12, RZ, PT ;  /* 0x000000ff0c00720c */ /* 0x000fe20003f25070 */
[----:B------:R-:W-:Y:S01]  /*29c0*/  LDGSTS.E [R21+0x8], desc[UR22][R100.64], P6 ;  /* 0x0000800064157fae */ /* 0x000fe2000b1a1016 */
[----:B------:R-:W-:Y:S02]  /*29d0*/  LEA.HI.X.SX32 R11, R19, R68, 0x2, P2 ;  /* 0x00000044130b7211 */ /* 0x000fe400010f16ff */
[----:B------:R-:W-:Y:S01]  /*29e0*/  LOP3.LUT R12, R131, 0x40, RZ, 0x3c, !PT ;  /* 0x00000040830c7812 */ /* 0x000fe200078e3cff */
[----:B------:R-:W0:Y:S01]  /*29f0*/  LDGDEPBAR ;  /* 0x00000000000079af */ /* 0x000e220000000000 */
[----:B------:R-:W-:-:S03]  /*2a00*/  IMAD.WIDE R110, R111, 0x4, R10 ;  /* 0x000000046f6e7825 */ /* 0x000fc600078e020a */
[----:B------:R1:W-:Y:S01]  /*2a10*/  LDGSTS.E [R20+0x6000], desc[UR22][R8.64], P5 ;  /* 0x0600000008147fae */ /* 0x0003e2000a9a1016 */
[----:B--2---:R-:W-:-:S03]  /*2a20*/  LEA R6, P6, R18, R70, 0x2 ;  /* 0x0000004612067211 */ /* 0x004fc600078c10ff */
[----:B------:R2:W-:Y:S01]  /*2a30*/  LDGSTS.E [R20+0x6400], desc[UR22][R4.64], P5 ;  /* 0x0640000004147fae */ /* 0x0005e2000a9a1016 */
[----:B------:R-:W-:-:S03]  /*2a40*/  LEA.HI.X.SX32 R7, R18, R68, 0x2, P6 ;  /* 0x0000004412077211 */ /* 0x000fc600030f16ff */
[----:B------:R3:W-:Y:S01]  /*2a50*/  LDGSTS.E [R20+0x6800], desc[UR22][R10.64], P5 ;  /* 0x068000000a147fae */ /* 0x0007e2000a9a1016 */
[----:B------:R-:W-:Y:S01]  /*2a60*/  IMAD.WIDE R112, R113, 0x4, R6 ;  /* 0x0000000471707825 */ /* 0x000fe200078e0206 */
[C---:B-1----:R-:W-:Y:S02]  /*2a70*/  LEA R8, P2, R17.reuse, R70, 0x2 ;  /* 0x0000004611087211 */ /* 0x042fe400078410ff */
[----:B------:R1:W-:Y:S02]  /*2a80*/  LDGSTS.E [R20+0x6c00], desc[UR22][R6.64], P5 ;  /* 0x06c0000006147fae */ /* 0x0003e4000a9a1016 */
[----:B------:R-:W-:Y:S02]  /*2a90*/  LEA.HI.X.SX32 R9, R17, R68, 0x2, P2 ;  /* 0x0000004411097211 */ /* 0x000fe400010f16ff */
[CC--:B--2---:R-:W-:Y:S02]  /*2aa0*/  LEA R4, P6, R16.reuse, R70.reuse, 0x2 ;  /* 0x0000004610047211 */ /* 0x0c4fe400078c10ff */
[----:B------:R-:W-:Y:S01]  /*2ab0*/  LEA R60, P2, R15, R70, 0x2 ;  /* 0x000000460f3c7211 */ /* 0x000fe200078410ff */
[----:B---3--:R-:W-:Y:S01]  /*2ac0*/  IMAD R11, R65, UR4, RZ ;  /* 0x00000004410b7c24 */ /* 0x008fe2000f8e02ff */
[-C--:B------:R-:W-:Y:S01]  /*2ad0*/  LEA.HI.X.SX32 R5, R16, R68.reuse, 0x2, P6 ;  /* 0x0000004410057211 */ /* 0x080fe200030f16ff */
[----:B------:R2:W-:Y:S01]  /*2ae0*/  LDGSTS.E [R20+0x7000], desc[UR22][R8.64], P5 ;  /* 0x0700000008147fae */ /* 0x0005e2000a9a1016 */
[----:B------:R-:W-:Y:S01]  /*2af0*/  LEA.HI.X.SX32 R61, R15, R68, 0x2, P2 ;  /* 0x000000440f3d7211 */ /* 0x000fe200010f16ff */
[----:B------:R-:W-:Y:S01]  /*2b00*/  IMAD.WIDE R114, R115, 0x4, R8 ;  /* 0x0000000473727825 */ /* 0x000fe200078e0208 */
[CC--:B-1----:R-:W-:Y:S01]  /*2b10*/  LEA R6, P6, R14.reuse, R70.reuse, 0x2 ;  /* 0x000000460e067211 */ /* 0x0c2fe200078c10ff */
[----:B------:R1:W-:Y:S01]  /*2b20*/  LDGSTS.E [R20+0x7400], desc[UR22][R4.64], P5 ;  /* 0x0740000004147fae */ /* 0x0003e2000a9a1016 */
[----:B------:R-:W-:Y:S01]  /*2b30*/  LEA R64, P2, R13, R70, 0x2 ;  /* 0x000000460d407211 */ /* 0x000fe200078410ff */
[----:B------:R-:W-:Y:S01]  /*2b40*/  IMAD.WIDE R88, R89, 0x4, R4 ;  /* 0x0000000459587825 */ /* 0x000fe200078e0204 */
[-C--:B------:R-:W-:Y:S01]  /*2b50*/  LEA.HI.X.SX32 R7, R14, R68.reuse, 0x2, P6 ;  /* 0x000000440e077211 */ /* 0x080fe200030f16ff */
[----:B------:R3:W-:Y:S01]  /*2b60*/  LDGSTS.E [R20+0x7800], desc[UR22][R60.64], P5 ;  /* 0x078000003c147fae */ /* 0x0007e2000a9a1016 */
[----:B------:R-:W-:Y:S01]  /*2b70*/  LEA.HI.X.SX32 R65, R13, R68, 0x2, P2 ;  /* 0x000000440d417211 */ /* 0x000fe200010f16ff */
[----:B------:R-:W-:-:S02]  /*2b80*/  VIADD R10, R12, UR10 ;  /* 0x0000000a0c0a7c36 */ /* 0x000fc40008000000 */
[----:B--2---:R-:W-:Y:S01]  /*2b90*/  IMAD R9, R62, UR4, RZ ;  /* 0x000000043e097c24 */ /* 0x004fe2000f8e02ff */
[----:B------:R2:W-:Y:S01]  /*2ba0*/  LDGSTS.E [R20+0x7c00], desc[UR22][R6.64], P5 ;  /* 0x07c0000006147fae */ /* 0x0005e2000a9a1016 */
[----:B------:R-:W-:Y:S01]  /*2bb0*/  IMAD.WIDE R84, R85, 0x4, R6 ;  /* 0x0000000455547825 */ /* 0x000fe200078e0206 */
[-C--:B-1----:R-:W-:Y:S02]  /*2bc0*/  LEA R4, P2, R11, R70.reuse, 0x2 ;  /* 0x000000460b047211 */ /* 0x082fe400078410ff */
[----:B------:R1:W-:Y:S01]  /*2bd0*/  LDGSTS.E [R10+0x6200], desc[UR22][R64.64], P5 ;  /* 0x06200000400a7fae */ /* 0x0003e2000a9a1016 */
[----:B------:R-:W-:Y:S01]  /*2be0*/  LEA R62, P6, R9, R70, 0x2 ;  /* 0x00000046093e7211 */ /* 0x000fe200078c10ff */
[----:B------:R-:W-:Y:S01]  /*2bf0*/  IMAD R8, R63, UR4, RZ ;  /* 0x000000043f087c24 */ /* 0x000fe2000f8e02ff */
[-C--:B------:R-:W-:Y:S01]  /*2c00*/  LEA.HI.X.SX32 R5, R11, R68.reuse, 0x2, P2 ;  /* 0x000000440b057211 */ /* 0x080fe200010f16ff */
[----:B------:R-:W-:Y:S01]  /*2c10*/  IMAD.WIDE R86, R87, 0x4, R60 ;  /* 0x0000000457567825 */ /* 0x000fe200078e023c */
[----:B------:R-:W-:-:S02]  /*2c20*/  LEA.HI.X.SX32 R63, R9, R68, 0x2, P6 ;  /* 0x00000044093f7211 */ /* 0x000fc400030f16ff */
[----:B---3--:R-:W-:Y:S01]  /*2c30*/  LEA R60, P2, R8, R70, 0x2 ;  /* 0x00000046083c7211 */ /* 0x008fe200078410ff */
[----:B--2---:R-:W-:Y:S01]  /*2c40*/  IMAD R7, R66, UR4, RZ ;  /* 0x0000000442077c24 */ /* 0x004fe2000f8e02ff */
[----:B------:R2:W-:Y:S01]  /*2c50*/  LDGSTS.E [R10+0x6600], desc[UR22][R4.64], P5 ;  /* 0x06600000040a7fae */ /* 0x0005e2000a9a1016 */
[----:B------:R-:W-:Y:S01]  /*2c60*/  IMAD.WIDE R80, R81, 0x4, R4 ;  /* 0x0000000451507825 */ /* 0x000fe200078e0204 */
[----:B------:R-:W-:Y:S02]  /*2c70*/  LEA.HI.X.SX32 R61, R8, R68, 0x2, P2 ;  /* 0x00000044083d7211 */ /* 0x000fe400010f16ff */
[----:B------:R-:W-:Y:S01]  /*2c80*/  LEA R66, P6, R7, R70, 0x2 ;  /* 0x0000004607427211 */ /* 0x000fe200078c10ff */
[----:B------:R-:W-:Y:S01]  /*2c90*/  IMAD R6, R67, UR4, RZ ;  /* 0x0000000443067c24 */ /* 0x000fe2000f8e02ff */
[----:B------:R3:W-:Y:S01]  /*2ca0*/  LDGSTS.E [R10+0x6a00], desc[UR22][R62.64], P5 ;  /* 0x06a000003e0a7fae */ /* 0x0007e2000a9a1016 */
[----:B------:R-:W-:Y:S01]  /*2cb0*/  IMAD.WIDE R78, R79, 0x4, R62 ;  /* 0x000000044f4e7825 */ /* 0x000fe200078e023e */
[----:B------:R-:W-:-:S02]  /*2cc0*/  LEA.HI.X.SX32 R67, R7, R68, 0x2, P6 ;  /* 0x0000004407437211 */ /* 0x000fc400030f16ff */
[----:B------:R4:W-:Y:S01]  /*2cd0*/  LDGSTS.E [R10+0x6e00], desc[UR22][R60.64], P5 ;  /* 0x06e000003c0a7fae */ /* 0x0009e2000a9a1016 */
[----:B------:R-:W-:Y:S01]  /*2ce0*/  IMAD.WIDE R82, R83, 0x4, R64 ;  /* 0x0000000453527825 */ /* 0x000fe200078e0240 */
[C---:B-1----:R-:W-:Y:S02]  /*2cf0*/  LEA R64, P2, R6.reuse, R70, 0x2 ;  /* 0x0000004606407211 */ /* 0x042fe400078410ff */
[----:B------:R1:W-:Y:S01]  /*2d00*/  LDGSTS.E [R10+0x7200], desc[UR22][R66.64], P5 ;  /* 0x07200000420a7fae */ /* 0x0003e2000a9a1016 */
[----:B--2---:R-:W-:Y:S01]  /*2d10*/  IMAD R5, R71, UR4, RZ ;  /* 0x0000000447057c24 */ /* 0x004fe2000f8e02ff */
[----:B------:R-:W-:Y:S01]  /*2d20*/  LEA.HI.X.SX32 R65, R6, R68, 0x2, P2 ;  /* 0x0000004406417211 */ /* 0x000fe200010f16ff */
[----:B------:R-:W-:Y:S01]  /*2d30*/  IMAD R4, R69, UR4, RZ ;  /* 0x0000000445047c24 */ /* 0x000fe2000f8e02ff */
[----:B------:R-:W-:Y:S01]  /*2d40*/  ISETP.GE.AND P2, PT, R138, R145, PT ;  /* 0x000000918a00720c */ /* 0x000fe20003f46270 */
[----:B------:R-:W-:Y:S01]  /*2d50*/  IMAD.WIDE R76, R77, 0x4, R60 ;  /* 0x000000044d4c7825 */ /* 0x000fe200078e023c */
[----:B---3--:R-:W-:Y:S01]  /*2d60*/  LEA R62, P6, R5, R70, 0x2 ;  /* 0x00000046053e7211 */ /* 0x008fe200078c10ff */
[----:B------:R2:W-:Y:S02]  /*2d70*/  LDGSTS.E [R10+0x7600], desc[UR22][R64.64], P5 ;  /* 0x07600000400a7fae */ /* 0x0005e4000a9a1016 */
[----:B------:R-:W-:Y:S01]  /*2d80*/  IMAD.WIDE R74, R75, 0x4, R66 ;  /* 0x000000044b4a7825 */ /* 0x000fe200078e0242 */
[----:B------:R-:W-:-:S02]  /*2d90*/  LEA.HI.X.SX32 R63, R5, R68, 0x2, P6 ;  /* 0x00000044053f7211 */ /* 0x000fc400030f16ff */
[C---:B----4-:R-:W-:Y:S01]  /*2da0*/  LEA R60, P6, R4.reuse, R70, 0x2 ;  /* 0x00000046043c7211 */ /* 0x050fe200078c10ff */
[----:B------:R-:W-:Y:S01]  /*2db0*/  IMAD.WIDE R72, R73, 0x4, R64 ;  /* 0x0000000449487825 */ /* 0x000fe200078e0240 */
[----:B-1----:R-:W-:Y:S01]  /*2dc0*/  SEL R66, RZ, 0x4, P2 ;  /* 0x00000004ff427807 */ /* 0x002fe20001000000 */
[----:B------:R1:W-:Y:S01]  /*2dd0*/  LDGSTS.E [R10+0x7a00], desc[UR22][R62.64], P5 ;  /* 0x07a000003e0a7fae */ /* 0x0003e2000a9a1016 */
[----:B------:R-:W-:Y:S01]  /*2de0*/  LEA.HI.X.SX32 R61, R4, R68, 0x2, P6 ;  /* 0x00000044043d7211 */ /* 0x000fe200030f16ff */
[----:B------:R-:W-:Y:S01]  /*2df0*/  IMAD.U32 R71, RZ, RZ, UR18 ;  /* 0x00000012ff477e24 */ /* 0x000fe2000f8e00ff */
[-C--:B------:R-:W-:Y:S01]  /*2e00*/  ISETP.GE.AND P6, PT, R137, R145.reuse, PT ;  /* 0x000000918900720c */ /* 0x080fe20003fc6270 */
[----:B------:R-:W-:Y:S01]  /*2e10*/  IMAD.U32 R69, RZ, RZ, UR18 ;  /* 0x00000012ff457e24 */ /* 0x000fe2000f8e00ff */
[----:B--2---:R-:W-:Y:S01]  /*2e20*/  SEL R64, R66, RZ, P3 ;  /* 0x000000ff42407207 */ /* 0x004fe20001800000 */
[----:B------:R2:W-:Y:S01]  /*2e30*/  LDGSTS.E [R10+0x7e00], desc[UR22][R60.64], P5 ;  /* 0x07e000003c0a7fae */ /* 0x0005e2000a9a1016 */
[----:B------:R-:W-:Y:S01]  /*2e40*/  ISETP.GE.AND P5, PT, R134, R145, PT ;  /* 0x000000918600720c */ /* 0x000fe20003fa6270 */
[----:B------:R-:W-:Y:S01]  /*2e50*/  IMAD.WIDE R70, R71, 0x4, R62 ;  /* 0x0000000447467825 */ /* 0x000fe200078e023e */
[----:B------:R-:W-:Y:S01]  /*2e60*/  ISETP.NE.U32.AND P2, PT, R64, RZ, PT ;  /* 0x000000ff4000720c */ /* 0x000fe20003f45070 */
[----:B------:R-:W0:Y:S01]  /*2e70*/  LDGDEPBAR ;  /* 0x00000000000079af */ /* 0x000e220000000000 */
[----:B-1----:R-:W-:Y:S01]  /*2e80*/  SEL R62, RZ, 0x4, P6 ;  /* 0x00000004ff3e7807 */ /* 0x002fe20003000000 */
[----:B------:R-:W-:Y:S01]  /*2e90*/  IMAD.WIDE R68, R69, 0x4, R60 ;  /* 0x0000000445447825 */ /* 0x000fe200078e023c */
[----:B------:R-:W-:Y:S01]  /*2ea0*/  BAR.SYNC.DEFER_BLOCKING 0x0 ;  /* 0x0000000000007b1d */ /* 0x000fe20000010000 */
[----:B------:R-:W-:-:S02]  /*2eb0*/  IADD3 R66, P6, PT, R58, UR27, RZ ;  /* 0x0000001b3a427c10 */ /* 0x000fc4000ffde0ff */
[----:B------:R-:W-:Y:S02]  /*2ec0*/  SEL R62, R62, RZ, P3 ;  /* 0x000000ff3e3e7207 */ /* 0x000fe40001800000 */
[----:B--2---:R-:W-:Y:S02]  /*2ed0*/  SEL R60, RZ, 0x4, P5 ;  /* 0x00000004ff3c7807 */ /* 0x004fe40002800000 */
[----:B------:R-:W-:Y:S02]  /*2ee0*/  IADD3.X R67, PT, PT, R59, UR28, RZ, P6, !PT ;  /* 0x0000001c3b437c10 */ /* 0x000fe4000b7fe4ff */
[----:B------:R-:W-:Y:S02]  /*2ef0*/  SEL R60, R60, RZ, P3 ;  /* 0x000000ff3c3c7207 */ /* 0x000fe40001800000 */
[----:B------:R-:W-:Y:S02]  /*2f00*/  IADD3 R64, P5, PT, R56, UR27, RZ ;  /* 0x0000001b38407c10 */ /* 0x000fe4000ffbe0ff */
[----:B------:R-:W-:-:S02]  /*2f10*/  ISETP.GE.AND P6, PT, R132, R145, PT ;  /* 0x000000918400720c */ /* 0x000fc40003fc6270 */
[----:B------:R-:W-:Y:S02]  /*2f20*/  IADD3.X R65, PT, PT, R57, UR28, RZ, P5, !PT ;  /* 0x0000001c39417c10 */ /* 0x000fe4000affe4ff */
[----:B------:R-:W-:Y:S01]  /*2f30*/  SEL R61, RZ, 0x4, P6 ;  /* 0x00000004ff3d7807 */ /* 0x000fe20003000000 */
[----:B------:R-:W-:Y:S01]  /*2f40*/  @!PT LDS RZ, [RZ] ;  /* 0x00000000fffff984 */ /* 0x000fe20000000800 */
[----:B------:R-:W-:Y:S01]  /*2f50*/  @!PT LDS RZ, [RZ] ;  /* 0x00000000fffff984 */ /* 0x000fe20000000800 */
[----:B------:R-:W-:Y:S01]  /*2f60*/  @!PT LDS RZ, [RZ] ;  /* 0x00000000fffff984 */ /* 0x000fe20000000800 */
[----:B------:R1:W-:Y:S01]  /*2f70*/  LDGSTS.E [R129+0x2000], desc[UR22][R58.64], P4 ;  /* 0x020000003a817fae */ /* 0x0003e2000a1a1016 */
[----:B------:R-:W-:Y:S02]  /*2f80*/  ISETP.NE.U32.AND P4, PT, R62, RZ, PT ;  /* 0x000000ff3e00720c */ /* 0x000fe40003f85070 */
[----:B------:R-:W-:Y:S01]  /*2f90*/  IADD3 R62, P5, PT, R52, UR27, RZ ;  /* 0x0000001b343e7c10 */ /* 0x000fe2000ffbe0ff */
[----:B------:R2:W-:Y:S01]  /*2fa0*/  LDGSTS.E [R129+0x2008], desc[UR22][R56.64], P1 ;  /* 0x0200800038817fae */ /* 0x0005e200089a1016 */
[----:B------:R-:W-:Y:S02]  /*2fb0*/  ISETP.NE.U32.AND P1, PT, R60, RZ, PT ;  /* 0x000000ff3c00720c */ /* 0x000fe40003f25070 */
[----:B------:R-:W-:Y:S01]  /*2fc0*/  IADD3.X R63, PT, PT, R53, UR28, RZ, P5, !PT ;  /* 0x0000001c353f7c10 */ /* 0x000fe2000affe4ff */
[----:B------:R3:W-:Y:S01]  /*2fd0*/  LDGSTS.E [R127+0x2000], desc[UR22][R52.64], P2 ;  /* 0x02000000347f7fae */ /* 0x0007e200091a1016 */
[----:B------:R-:W-:-:S02]  /*2fe0*/  ISETP.GE.AND P2, PT, R125, R145, PT ;  /* 0x000000917d00720c */ /* 0x000fc40003f46270 */
[----:B------:R-:W-:Y:S02]  /*2ff0*/  IADD3 R60, P6, PT, R54, UR27, RZ ;  /* 0x0000001b363c7c10 */ /* 0x000fe4000ffde0ff */
[----:B-1----:R-:W-:Y:S01]  /*3000*/  SEL R59, R61, RZ, P3 ;  /* 0x000000ff3d3b7207 */ /* 0x002fe20001800000 */
[----:B------:R1:W-:Y:S01]  /*3010*/  LDGSTS.E [R127+0x2008], desc[UR22][R54.64], P4 ;  /* 0x02008000367f7fae */ /* 0x0003e2000a1a1016 */
[----:B------:R-:W-:Y:S02]  /*3020*/  IADD3 R58, P5, PT, R50, UR27, RZ ;  /* 0x0000001b323a7c10 */ /* 0x000fe4000ffbe0ff */
[----:B--2---:R-:W-:Y:S01]  /*3030*/  SEL R56, RZ, 0x4, P2 ;  /* 0x00000004ff387807 */ /* 0x004fe20001000000 */
[----:B------:R2:W-:Y:S01]  /*3040*/  LDGSTS.E [R48+0x2000], desc[UR22][R50.64], P1 ;  /* 0x0200000032307fae */ /* 0x0005e200089a1016 */
[----:B------:R-:W-:Y:S02]  /*3050*/  ISETP.GE.AND P2, PT, R40, R145, PT ;  /* 0x000000912800720c */ /* 0x000fe40003f46270 */
[----:B------:R-:W-:-:S02]  /*3060*/  SEL R56, R56, RZ, P3 ;  /* 0x000000ff38387207 */ /* 0x000fc40001800000 */
[----:B------:R-:W-:Y:S02]  /*3070*/  ISETP.NE.U32.AND P4, PT, R59, RZ, PT ;  /* 0x000000ff3b00720c */ /* 0x000fe40003f85070 */
[----:B---3--:R-:W-:Y:S02]  /*3080*/  SEL R52, RZ, 0x4, P2 ;  /* 0x00000004ff347807 */ /* 0x008fe40001000000 */
[----:B------:R-:W-:Y:S02]  /*3090*/  ISETP.NE.U32.AND P2, PT, R56, RZ, PT ;  /* 0x000000ff3800720c */ /* 0x000fe40003f45070 */
[----:B------:R-:W-:Y:S02]  /*30a0*/  IADD3.X R59, PT, PT, R51, UR28, RZ, P5, !PT ;  /* 0x0000001c333b7c10 */ /* 0x000fe4000affe4ff */
[-C--:B------:R-:W-:Y:S02]  /*30b0*/  ISETP.GE.AND P1, PT, R123, R145.reuse, PT ;  /* 0x000000917b00720c */ /* 0x080fe40003f26270 */
[----:B------:R-:W-:-:S02]  /*30c0*/  ISETP.GE.AND P5, PT, R47, R145, PT ;  /* 0x000000912f00720c */ /* 0x000fc40003fa6270 */
[----:B------:R-:W-:Y:S01]  /*30d0*/  SEL R53, RZ, 0x4, P1 ;  /* 0x00000004ff357807 */ /* 0x000fe20000800000 */
[----:B------:R3:W-:Y:S01]  /*30e0*/  LDGSTS.E [R48+0x2008], desc[UR22][R116.64], P4 ;  /* 0x0200800074307fae */ /* 0x0007e2000a1a1016 */
[----:B-1----:R-:W-:Y:S02]  /*30f0*/  SEL R54, RZ, 0x4, P5 ;  /* 0x00000004ff367807 */ /* 0x002fe40002800000 */
[----:B------:R-:W-:Y:S01]  /*3100*/  SEL R52, R52, RZ, P3 ;  /* 0x000000ff34347207 */ /* 0x000fe20001800000 */
[----:B------:R-:W-:Y:S01]  /*3110*/  LDGSTS.E [R41+0x2000], desc[UR22][R120.64], P2 ;  /* 0x0200000078297fae */ /* 0x000fe200091a1016 */
[----:B------:R-:W-:Y:S02]  /*3120*/  SEL R53, R53, RZ, P3 ;  /* 0x000000ff35357207 */ /* 0x000fe40001800000 */
[----:B--2---:R-:W-:Y:S02]  /*3130*/  SEL R50, R54, RZ, P3 ;  /* 0x000000ff36327207 */ /* 0x004fe40001800000 */
[----:B------:R-:W-:-:S02]  /*3140*/  ISETP.NE.U32.AND P5, PT, R52, RZ, PT ;  /* 0x000000ff3400720c */ /* 0x000fc40003fa5070 */
[----:B------:R-:W-:Y:S02]  /*3150*/  ISETP.NE.U32.AND P4, PT, R53, RZ, PT ;  /* 0x000000ff3500720c */ /* 0x000fe40003f85070 */
[----:B------:R-:W-:Y:S02]  /*3160*/  ISETP.NE.U32.AND P2, PT, R50, RZ, PT ;  /* 0x000000ff3200720c */ /* 0x000fe40003f45070 */
[----:B------:R-:W-:Y:S02]  /*3170*/  ISETP.GE.AND P1, PT, R45, R145, PT ;  /* 0x000000912d00720c */ /* 0x000fe40003f26270 */
[----:B------:R-:W-:Y:S02]  /*3180*/  IADD3.X R61, PT, PT, R55, UR28, RZ, P6, !PT ;  /* 0x0000001c373d7c10 */ /* 0x000fe4000b7fe4ff */
[----:B------:R-:W-:Y:S02]  /*3190*/  SEL R51, RZ, 0x4, P1 ;  /* 0x00000004ff337807 */ /* 0x000fe40000800000 */
[----:B------:R-:W-:Y:S01]  /*31a0*/  IADD3 R54, P1, PT, R120, UR27, RZ ;  /* 0x0000001b78367c10 */ /* 0x000fe2000ff3e0ff */
[----:B------:R1:W-:Y:S01]  /*31b0*/  LDGSTS.E [R41+0x2008], desc[UR22][R118.64], P5 ;  /* 0x0200800076297fae */ /* 0x0003e2000a9a1016 */
[----:B------:R-:W-:-:S02]  /*31c0*/  IADD3 R56, P6, PT, R116, UR27, RZ ;  /* 0x0000001b74387c10 */ /* 0x000fc4000ffde0ff */
[----:B------:R-:W-:Y:S01]  /*31d0*/  IADD3.X R55, PT, PT, R121, UR28, RZ, P1, !PT ;  /* 0x0000001c79377c10 */ /* 0x000fe20008ffe4ff */
[----:B------:R2:W-:Y:S01]  /*31e0*/  LDGSTS.E [R34+0x2000], desc[UR22][R90.64], P4 ;  /* 0x020000005a227fae */ /* 0x0005e2000a1a1016 */
[----:B------:R-:W-:Y:S02]  /*31f0*/  SEL R53, R51, RZ, P3 ;  /* 0x000000ff33357207 */ /* 0x000fe40001800000 */
[----:B------:R-:W-:Y:S01]  /*3200*/  IADD3 R52, P1, PT, R90, UR27, RZ ;  /* 0x0000001b5a347c10 */ /* 0x000fe2000ff3e0ff */
[----:B------:R4:W-:Y:S01]  /*3210*/  LDGSTS.E [R34+0x2008], desc[UR22][R92.64], P2 ;  /* 0x020080005c227fae */ /* 0x0009e200091a1016 */
[----:B------:R-:W-:Y:S02]  /*3220*/  IADD3.X R57, PT, PT, R117, UR28, RZ, P6, !PT ;  /* 0x0000001c75397c10 */ /* 0x000fe4000b7fe4ff */
[----:B------:R-:W-:Y:S02]  /*3230*/  IADD3 R50, P6, PT, R118, UR27, RZ ;  /* 0x0000001b76327c10 */ /* 0x000fe4000ffde0ff */
[----:B------:R-:W-:-:S02]  /*3240*/  ISETP.NE.U32.AND P5, PT, R53, RZ, PT ;  /* 0x000000ff3500720c */ /* 0x000fc40003fa5070 */
[-C--:B------:R-:W-:Y:S02]  /*3250*/  ISETP.GE.AND P2, PT, R43, R145.reuse, PT ;  /* 0x000000912b00720c */ /* 0x080fe40003f46270 */
[----:B------:R-:W-:Y:S02]  /*3260*/  IADD3.X R53, PT, PT, R91, UR28, RZ, P1, !PT ;  /* 0x0000001c5b357c10 */ /* 0x000fe40008ffe4ff */
[----:B------:R-:W-:Y:S02]  /*3270*/  ISETP.GE.AND P1, PT, R0, R145, PT ;  /* 0x000000910000720c */ /* 0x000fe40003f26270 */
[----:B------:R-:W-:Y:S02]  /*3280*/  IADD3.X R51, PT, PT, R119, UR28, RZ, P6, !PT ;  /* 0x0000001c77337c10 */ /* 0x000fe4000b7fe4ff */
[----:B---3--:R-:W-:Y:S02]  /*3290*/  IADD3 R116, P6, PT, R92, UR27, RZ ;  /* 0x0000001b5c747c10 */ /* 0x008fe4000ffde0ff */
[----:B-1----:R-:W-:Y:S01]  /*32a0*/  SEL R119, RZ, 0x4, P2 ;  /* 0x00000004ff777807 */ /* 0x002fe20001000000 */
[----:B------:R1:W-:Y:S01]  /*32b0*/  LDGSTS.E [R28+0x2000], desc[UR22][R94.64], P5 ;  /* 0x020000005e1c7fae */ /* 0x0003e2000a9a1016 */
[----:B------:R-:W-:-:S02]  /*32c0*/  SEL R121, RZ, 0x4, P1 ;  /* 0x00000004ff797807 */ /* 0x000fc40000800000 */
[----:B------:R-:W-:Y:S02]  /*32d0*/  IADD3 R118, P1, PT, R94, UR27, RZ ;  /* 0x0000001b5e767c10 */ /* 0x000fe4000ff3e0ff */
[----:B------:R-:W-:Y:S02]  /*32e0*/  IADD3.X R117, PT, PT, R93, UR28, RZ, P6, !PT ;  /* 0x0000001c5d757c10 */ /* 0x000fe4000b7fe4ff */
[----:B--2---:R-:W-:Y:S02]  /*32f0*/  SEL R90, R119, RZ, P3 ;  /* 0x000000ff775a7207 */ /* 0x004fe40001800000 */
[-C--:B------:R-:W-:Y:S02]  /*3300*/  ISETP.GE.AND P6, PT, R32, R145.reuse, PT ;  /* 0x000000912000720c */ /* 0x080fe40003fc6270 */
[----:B------:R-:W-:Y:S02]  /*3310*/  IADD3.X R119, PT, PT, R95, UR28, RZ, P1, !PT ;  /* 0x0000001c5f777c10 */ /* 0x000fe40008ffe4ff */
[----:B------:R-:W-:-:S02]  /*3320*/  ISETP.GE.AND P4, PT, R144, R145, PT ;  /* 0x000000919000720c */ /* 0x000fc40003f86270 */
[----:B------:R-:W-:Y:S02]  /*3330*/  ISETP.NE.U32.AND P1, PT, R90, RZ, PT ;  /* 0x000000ff5a00720c */ /* 0x000fe40003f25070 */
[----:B------:R-:W-:Y:S02]  /*3340*/  SEL R120, RZ, 0x4, P6 ;  /* 0x00000004ff787807 */ /* 0x000fe40003000000 */
[-C--:B------:R-:W-:Y:S02]  /*3350*/  ISETP.GE.AND P2, PT, R31, R145.reuse, PT ;  /* 0x000000911f00720c */ /* 0x080fe40003f46270 */
[----:B------:R-:W-:Y:S01]  /*3360*/  ISETP.GE.AND P6, PT, R30, R145, PT ;  /* 0x000000911e00720c */ /* 0x000fe20003fc6270 */
[----:B------:R-:W-:Y:S01]  /*3370*/  VIADD R145, R143, 0xffffffc0 ;  /* 0xffffffc08f917836 */ /* 0x000fe20000000000 */
[----:B------:R-:W-:Y:S02]  /*3380*/  SEL R91, RZ, 0x4, P4 ;  /* 0x00000004ff5b7807 */ /* 0x000fe40002000000 */
[----:B------:R-:W-:-:S02]  /*3390*/  SEL R90, RZ, 0x4, P2 ;  /* 0x00000004ff5a7807 */ /* 0x000fc40001000000 */
[----:B----4-:R-:W-:Y:S01]  /*33a0*/  SEL R92, RZ, 0x4, P6 ;  /* 0x00000004ff5c7807 */ /* 0x010fe20003000000 */
[----:B------:R2:W-:Y:S01]  /*33b0*/  LDGSTS.E [R28+0x2008], desc[UR22][R96.64], P1 ;  /* 0x02008000601c7fae */ /* 0x0005e200089a1016 */
[----:B------:R-:W-:Y:S02]  /*33c0*/  SEL R120, R120, RZ, P3 ;  /* 0x000000ff78787207 */ /* 0x000fe40001800000 */
[----:B------:R-:W-:Y:S02]  /*33d0*/  SEL R93, R91, RZ, P3 ;  /* 0x000000ff5b5d7207 */ /* 0x000fe40001800000 */
[----:B------:R-:W-:Y:S02]  /*33e0*/  SEL R91, R90, RZ, P3 ;  /* 0x000000ff5a5b7207 */ /* 0x000fe40001800000 */
[----:B------:R-:W-:Y:S02]  /*33f0*/  SEL R92, R92, RZ, P3 ;  /* 0x000000ff5c5c7207 */ /* 0x000fe40001800000 */
[----:B------:R-:W-:-:S02]  /*3400*/  SEL R121, R121, RZ, P3 ;  /* 0x000000ff79797207 */ /* 0x000fc40001800000 */
[----:B------:R-:W-:Y:S02]  /*3410*/  ISETP.NE.U32.AND P2, PT, R120, RZ, PT ;  /* 0x000000ff7800720c */ /* 0x000fe40003f45070 */
[----:B------:R-:W-:Y:S02]  /*3420*/  ISETP.NE.U32.AND P6, PT, R91, RZ, PT ;  /* 0x000000ff5b00720c */ /* 0x000fe40003fc5070 */
[----:B------:R-:W-:Y:S02]  /*3430*/  ISETP.NE.U32.AND P1, PT, R92, RZ, PT ;  /* 0x000000ff5c00720c */ /* 0x000fe40003f25070 */
[----:B------:R-:W-:Y:S02]  /*3440*/  ISETP.NE.U32.AND P4, PT, R121, RZ, PT ;  /* 0x000000ff7900720c */ /* 0x000fe40003f85070 */
[----:B------:R-:W-:Y:S01]  /*3450*/  ISETP.NE.U32.AND P3, PT, R93, RZ, PT ;  /* 0x000000ff5d00720c */ /* 0x000fe20003f65070 */
[----:B------:R-:W-:Y:S01]  /*3460*/  IMAD.U32 R93, RZ, RZ, UR17 ;  /* 0x00000011ff5d7e24 */ /* 0x000fe2000f8e00ff */
[----:B------:R-:W-:-:S03]  /*3470*/  IADD3 R90, P5, PT, R96, UR27, RZ ;  /* 0x0000001b605a7c10 */ /* 0x000fc6000ffbe0ff */
[----:B------:R-:W-:Y:S01]  /*3480*/  IMAD.WIDE R100, R93, 0x4, R100 ;  /* 0x000000045d647825 */ /* 0x000fe200078e0264 */
[----:B------:R3:W-:Y:S01]  /*3490*/  LDGSTS.E [R26+0x2000], desc[UR22][R98.64], P2 ;  /* 0x02000000621a7fae */ /* 0x0007e200091a1016 */
[----:B------:R-:W-:Y:S02]  /*34a0*/  IADD3.X R91, PT, PT, R97, UR28, RZ, P5, !PT ;  /* 0x0000001c615b7c10 */ /* 0x000fe4000affe4ff */
[----:B------:R-:W-:Y:S01]  /*34b0*/  IADD3 R120, P5, PT, R98, UR27, RZ ;  /* 0x0000001b62787c10 */ /* 0x000fe2000ffbe0ff */
[----:B------:R4:W-:Y:S01]  /*34c0*/  LDGSTS.E [R26+0x2008], desc[UR22][R102.64], P6 ;  /* 0x02008000661a7fae */ /* 0x0009e2000b1a1016 */
[----:B-1----:R-:W-:Y:S02]  /*34d0*/  IADD3 R94, P2, PT, R102, UR27, RZ ;  /* 0x0000001b665e7c10 */ /* 0x002fe4000ff5e0ff */
[----:B------:R-:W-:Y:S01]  /*34e0*/  IADD3.X R121, PT, PT, R99, UR28, RZ, P5, !PT ;  /* 0x0000001c63797c10 */ /* 0x000fe2000affe4ff */
[----:B------:R-:W-:Y:S01]  /*34f0*/  LDGSTS.E [R21+0x2000], desc[UR22][R104.64], P1 ;  /* 0x0200000068157fae */ /* 0x000fe200089a1016 */
[----:B------:R-:W-:-:S02]  /*3500*/  IADD3.X R95, PT, PT, R103, UR28, RZ, P2, !PT ;  /* 0x0000001c675f7c10 */ /* 0x000fc400097fe4ff */
[----:B--2---:R-:W-:Y:S01]  /*3510*/  IADD3 R96, P2, PT, R108, UR29, RZ ;  /* 0x0000001d6c607c10 */ /* 0x004fe2000ff5e0ff */
[----:B------:R-:W-:Y:S01]  /*3520*/  LDGSTS.E [R21+0x2008], desc[UR22][R100.64], P4 ;  /* 0x0200800064157fae */ /* 0x000fe2000a1a1016 */
[----:B---3--:R-:W-:Y:S02]  /*3530*/  IADD3 R98, P1, PT, R110, UR29, RZ ;  /* 0x0000001d6e627c10 */ /* 0x008fe4000ff3e0ff */
[----:B------:R-:W-:Y:S01]  /*3540*/  IADD3 R92, P5, PT, R106, UR29, RZ ;  /* 0x0000001d6a5c7c10 */ /* 0x000fe2000ffbe0ff */
[----:B------:R-:W0:Y:S01]  /*3550*/  LDGDEPBAR ;  /* 0x00000000000079af */ /* 0x000e220000000000 */
[----:B------:R-:W-:Y:S02]  /*3560*/  IADD3.X R99, PT, PT, R111, UR30, RZ, P1, !PT ;  /* 0x0000001e6f637c10 */ /* 0x000fe40008ffe4ff */
[----:B----4-:R-:W-:Y:S01]  /*3570*/  IADD3 R102, P1, PT, R114, UR29, RZ ;  /* 0x0000001d72667c10 */ /* 0x010fe2000ff3e0ff */
[----:B------:R1:W-:Y:S01]  /*3580*/  LDGSTS.E [R20+0x8000], desc[UR22][R106.64], P3 ;  /* 0x080000006a147fae */ /* 0x0003e200099a1016 */
[----:B------:R-:W-:-:S02]  /*3590*/  IADD3.X R97, PT, PT, R109, UR30, RZ, P2, !PT ;  /* 0x0000001e6d617c10 */ /* 0x000fc400097fe4ff */
[----:B------:R-:W-:Y:S01]  /*35a0*/  IADD3.X R103, PT, PT, R115, UR30, RZ, P1, !PT ;  /* 0x0000001e73677c10 */ /* 0x000fe20008ffe4ff */
[----:B------:R2:W-:Y:S01]  /*35b0*/  LDGSTS.E [R20+0x8400], desc[UR22][R108.64], P3 ;  /* 0x084000006c147fae */ /* 0x0005e200099a1016 */
[----:B------:R-:W-:Y:S02]  /*35c0*/  ISETP.GE.AND P1, PT, R38, R145, PT ;  /* 0x000000912600720c */ /* 0x000fe40003f26270 */
[----:B------:R-:W-:Y:S01]  /*35d0*/  IADD3 R146, P2, PT, R112, UR29, RZ ;  /* 0x0000001d70927c10 */ /* 0x000fe2000ff5e0ff */
[----:B------:R3:W-:Y:S01]  /*35e0*/  LDGSTS.E [R20+0x8800], desc[UR22][R110.64], P3 ;  /* 0x088000006e147fae */ /* 0x0007e200099a1016 */
[----:B------:R-:W-:Y:S02]  /*35f0*/  IADD3.X R93, PT, PT, R107, UR30, RZ, P5, !PT ;  /* 0x0000001e6b5d7c10 */ /* 0x000fe4000affe4ff */
[----:B------:R-:W-:Y:S01]  /*3600*/  IADD3.X R147, PT, PT, R113, UR30, RZ, P2, !PT ;  /* 0x0000001e71937c10 */ /* 0x000fe200097fe4ff */
[----:B------:R3:W-:Y:S01]  /*3610*/  LDGSTS.E [R20+0x8c00], desc[UR22][R112.64], P3 ;  /* 0x08c0000070147fae */ /* 0x0007e200099a1016 */
[----:B-1----:R-:W-:-:S02]  /*3620*/  SEL R106, RZ, 0x4, P1 ;  /* 0x00000004ff6a7807 */ /* 0x002fc40000800000 */
[----:B------:R-:W-:Y:S01]  /*3630*/  ISETP.GE.AND P1, PT, R139, R145, PT ;  /* 0x000000918b00720c */ /* 0x000fe20003f26270 */
[----:B------:R3:W-:Y:S01]  /*3640*/  LDGSTS.E [R20+0x9000], desc[UR22][R114.64], P3 ;  /* 0x0900000072147fae */ /* 0x0007e200099a1016 */
[----:B------:R-:W-:Y:S02]  /*3650*/  ISETP.GT.AND P2, PT, R140, 0x5f, PT ;  /* 0x0000005f8c00780c */ /* 0x000fe40003f44270 */
[----:B------:R-:W-:Y:S01]  /*3660*/  SEL R107, RZ, 0x4, P1 ;  /* 0x00000004ff6b7807 */ /* 0x000fe20000800000 */
[----:B------:R3:W-:Y:S01]  /*3670*/  LDGSTS.E [R20+0x9400], desc[UR22][R88.64], P3 ;  /* 0x0940000058147fae */ /* 0x0007e200099a1016 */
[----:B------:R-:W-:Y:S02]  /*3680*/  ISETP.NE.U32.AND P1, PT, RZ, UR8, PT ;  /* 0x00000008ff007c0c */ /* 0x000fe4000bf25070 */
[----:B------:R-:W-:Y:S01]  /*3690*/  SEL R106, R106, RZ, P2 ;  /* 0x000000ff6a6a7207 */ /* 0x000fe20001000000 */
[----:B------:R3:W-:Y:S01]  /*36a0*/  LDGSTS.E [R20+0x9800], desc[UR22][R86.64], P3 ;  /* 0x0980000056147fae */ /* 0x0007e200099a1016 */
[----:B------:R-:W-:-:S02]  /*36b0*/  ISETP.LT.OR P6, PT, R140, 0x20, P1 ;  /* 0x000000208c00780c */ /* 0x000fc40000fc1670 */
[----:B------:R-:W-:Y:S01]  /*36c0*/  IADD3 R104, P4, PT, R104, UR27, RZ ;  /* 0x0000001b68687c10 */ /* 0x000fe2000ff9e0ff */
[----:B------:R3:W-:Y:S01]  /*36d0*/  LDGSTS.E [R20+0x9c00], desc[UR22][R84.64], P3 ;  /* 0x09c0000054147fae */ /* 0x0007e200099a1016 */
[----:B------:R-:W-:Y:S02]  /*36e0*/  ISETP.NE.U32.AND P5, PT, R106, RZ, PT ;  /* 0x000000ff6a00720c */ /* 0x000fe40003fa5070 */
[----:B------:R-:W-:Y:S01]  /*36f0*/  IADD3.X R105, PT, PT, R105, UR28, RZ, P4, !PT ;  /* 0x0000001c69697c10 */ /* 0x000fe2000a7fe4ff */
[----:B------:R3:W-:Y:S01]  /*3700*/  LDGSTS.E [R10+0x8200], desc[UR22][R82.64], P3 ;  /* 0x08200000520a7fae */ /* 0x0007e200099a1016 */
[----:B------:R-:W-:Y:S02]  /*3710*/  IADD3 R100, P4, PT, R100, UR27, RZ ;  /* 0x0000001b64647c10 */ /* 0x000fe4000ff9e0ff */
[----:B------:R-:W-:Y:S01]  /*3720*/  SEL R107, R107, RZ, P2 ;  /* 0x000000ff6b6b7207 */ /* 0x000fe20001000000 */
[----:B------:R3:W-:Y:S01]  /*3730*/  LDGSTS.E [R10+0x8600], desc[UR22][R80.64], P3 ;  /* 0x08600000500a7fae */ /* 0x0007e200099a1016 */
[----:B------:R-:W-:-:S02]  /*3740*/  IADD3.X R101, PT, PT, R101, UR28, RZ, P4, !PT ;  /* 0x0000001c65657c10 */ /* 0x000fc4000a7fe4ff */
[----:B------:R-:W-:Y:S01]  /*3750*/  ISETP.NE.U32.AND P4, PT, R107, RZ, PT ;  /* 0x000000ff6b00720c */ /* 0x000fe20003f85070 */
[----:B------:R3:W-:Y:S04]  /*3760*/  LDGSTS.E [R10+0x8a00], desc[UR22][R78.64], P3 ;  /* 0x08a000004e0a7fae */ /* 0x0007e800099a1016 */
[----:B------:R3:W-:Y:S04]  /*3770*/  LDGSTS.E [R10+0x8e00], desc[UR22][R76.64], P3 ;  /* 0x08e000004c0a7fae */ /* 0x0007e800099a1016 */
[----:B------:R3:W-:Y:S04]  /*3780*/  LDGSTS.E [R10+0x9200], desc[UR22][R74.64], P3 ;  /* 0x092000004a0a7fae */ /* 0x0007e800099a1016 */
[----:B------:R3:W-:Y:S04]  /*3790*/  LDGSTS.E [R10+0x9600], desc[UR22][R72.64], P3 ;  /* 0x09600000480a7fae */ /* 0x0007e800099a1016 */
[----:B------:R3:W-:Y:S04]  /*37a0*/  LDGSTS.E [R10+0x9a00], desc[UR22][R70.64], P3 ;  /* 0x09a00000460a7fae */ /* 0x0007e800099a1016 */
[----:B------:R3:W-:Y:S01]  /*37b0*/  LDGSTS.E [R10+0x9e00], desc[UR22][R68.64], P3 ;  /* 0x09e00000440a7fae */ /* 0x0007e200099a1016 */
[----:B------:R-:W-:-:S03]  /*37c0*/  ISETP.GE.AND P3, PT, R138, R145, PT ;  /* 0x000000918a00720c */ /* 0x000fc60003f66270 */
[----:B------:R-:W0:Y:S01]  /*37d0*/  LDGDEPBAR ;  /* 0x00000000000079af */ /* 0x000e220000000000 */
[----:B------:R-:W-:Y:S02]  /*37e0*/  SEL R106, RZ, 0x4, P3 ;  /* 0x00000004ff6a7807 */ /* 0x000fe40001800000 */
[----:B------:R-:W-:Y:S02]  /*37f0*/  ISETP.GE.AND P3, PT, R137, R145, PT ;  /* 0x000000918900720c */ /* 0x000fe40003f66270 */
[----:B------:R-:W-:Y:S02]  /*3800*/  SEL R106, R106, RZ, P2 ;  /* 0x000000ff6a6a7207 */ /* 0x000fe40001000000 */
[----:B--2---:R-:W-:Y:S02]  /*3810*/  SEL R108, RZ, 0x4, P3 ;  /* 0x00000004ff6c7807 */ /* 0x004fe40001800000 */
[----:B------:R-:W-:Y:S02]  /*3820*/  ISETP.NE.U32.AND P3, PT, R106, RZ, PT ;  /* 0x000000ff6a00720c */ /* 0x000fe40003f65070 */
[----:B------:R-:W-:Y:S01]  /*3830*/  SEL R108, R108, RZ, P2 ;  /* 0x000000ff6c6c7207 */ /* 0x000fe20001000000 */
[----:B------:R-:W-:-:S04]  /*3840*/  DEPBAR.LE SB0, 0x2 ;  /* 0x000080800000791a */ /* 0x000fc80000000000 */
[----:B------:R-:W-:Y:S06]  /*3850*/  BAR.SYNC.DEFER_BLOCKING 0x0 ;  /* 0x0000000000007b1d */ /* 0x000fec0000010000 */
[----:B---3--:R-:W-:Y:S05]  /*3860*/  @P6 BRA `(.L_x_6) ;  /* 0x0000000000846947 */ /* 0x008fea0003800000 */
[----:B------:R-:W-:Y:S02]  /*3870*/  UIADD3 UR4, UPT, UPT, UR10, 0x6000, URZ ;  /* 0x000060000a047890 */ /* 0x000fe4000fffe0ff */
[----:B------:R-:W-:Y:S02]  /*3880*/  USHF.R.U32.HI UR6, URZ, 0x4, UR10 ;  /* 0x00000004ff067899 */ /* 0x000fe4000801160a */
[----:B------:R-:W-:Y:S02]  /*3890*/  USHF.R.U32.HI UR4, URZ, 0x4, UR4 ;  /* 0x00000004ff047899 */ /* 0x000fe40008011604 */
[----:B------:R-:W-:Y:S02]  /*38a0*/  USGXT.U32 UR6, UR6, 0xe ;  /* 0x0000000e0606789a */ /* 0x000fe40008000000 */
[----:B------:R-:W-:Y:S02]  /*38b0*/  USGXT.U32 UR8, UR4, 0xe ;  /* 0x0000000e0408789a */ /* 0x000fe40008000000 */
[----:B------:R-:W-:-:S02]  /*38c0*/  UIADD3 UR38, UP1, UPT, UR6, 0x2, URZ ;  /* 0x0000000206267890 */ /* 0x000fc4000ff3e0ff */
[----:B------:R-:W-:Y:S01]  /*38d0*/  UIADD3 UR40, UP2, UPT, UR8, 0x2, URZ ;  /* 0x0000000208287890 */ /* 0x000fe2000ff5e0ff */
[----:B------:R-:W-:Y:S01]  /*38e0*/  UMOV UR4, URZ ;  /* 0x000000ff00047c82 */ /* 0x000fe20008000000 */
[----:B------:R-:W-:Y:S01]  /*38f0*/  UMOV UR42, 0x0 ;  /* 0x00000000002a7882 */ /* 0x000fe20000000000 */
[----:B------:R-:W-:Y:S02]  /*3900*/  UIADD3.X UR39, UPT, UPT, UR4, 0x40004040, URZ, UP1, !UPT ;  /* 0x4000404004277890 */ /* 0x000fe40008ffe4ff */
[----:B------:R-:W-:Y:S02]  /*3910*/  UIADD3.X UR41, UPT, UPT, UR4, 0x40004040, URZ, UP2, !UPT ;  /* 0x4000404004297890 */ /* 0x000fe400097fe4ff */
[----:B------:R-:W-:Y:S02]  /*3920*/  UIADD3.64 UR14, UPT, UPT, UR38, 0x2, URZ ;  /* 0x00000002260e7897 */ /* 0x000fe4000fffe0ff */
[----:B------:R-:W-:Y:S02]  /*3930*/  UIADD3.64 UR32, UPT, UPT, UR40, 0x2, URZ ;  /* 0x0000000228207897 */ /* 0x000fe4000fffe0ff */
[----:B------:R-:W-:-:S02]  /*3940*/  UIADD3.64 UR34, UPT, UPT, UR38, 0x4, URZ ;  /* 0x0000000426227897 */ /* 0x000fc4000fffe0ff */
[----:B------:R-:W-:Y:S01]  /*3950*/  UIADD3.64 UR36, UPT, UPT, UR40, 0x4, URZ ;  /* 0x0000000428247897 */ /* 0x000fe2000fffe0ff */
[----:B------:R-:W-:Y:S01]  /*3960*/  UMOV UR43, 0x4100910 ;  /* 0x04100910002b7882 */ /* 0x000fe20000000000 */
[----:B------:R-:W-:Y:S01]  /*3970*/  UMOV UR7, 0x40004040 ;  /* 0x4000404000077882 */ /* 0x000fe20000000000 */
[----:B------:R-:W-:Y:S01]  /*3980*/  UMOV UR9, 0x40004040 ;  /* 0x4000404000097882 */ /* 0x000fe20000000000 */
[----:B------:R-:W-:Y:S01]  /*3990*/  UMOV UR44, 0x0 ;  /* 0x00000000002c7882 */ /* 0x000fe20000000000 */
[----:B------:R-:W-:Y:S01]  /*39a0*/  UMOV UR45, 0x4100910 ;  /* 0x04100910002d7882 */ /* 0x000fe20000000000 */
[----:B------:R-:W-:Y:S01]  /*39b0*/  UMOV UR46, 0x0 ;  /* 0x00000000002e7882 */ /* 0x000fe20000000000 */
[----:B------:R-:W-:Y:S01]  /*39c0*/  UMOV UR47, 0x4100910 ;  /* 0x04100910002f7882 */ /* 0x000fe20000000000 */
[----:B------:R-:W-:Y:S01]  /*39d0*/  UMOV UR4, UR16 ;  /* 0x0000001000047c82 */ /* 0x000fe20008000000 */
[----:B------:R-:W-:Y:S01]  /*39e0*/  UMOV UR5, URZ ;  /* 0x000000ff00057c82 */ /* 0x000fe20008000000 */
[----:B------:R1:W-:Y:S01]  /*39f0*/  UTCHMMA gdesc[UR6], gdesc[UR8], tmem[UR26], tmem[UR42], idesc[UR43], !UPT ;  /* 0x00ff2a08060075ea */ /* 0x0003e2000f80001a */
[----:B------:R-:W-:Y:S01]  /*3a00*/  UMOV UR48, 0x0 ;  /* 0x0000000000307882 */ /* 0x000fe20000000000 */
[----:B------:R-:W-:Y:S01]  /*3a10*/  UMOV UR49, 0x4100910 ;  /* 0x0410091000317882 */ /* 0x000fe20000000000 */
[----:B------:R1:W-:Y:S01]  /*3a20*/  UTCHMMA gdesc[UR38], gdesc[UR40], tmem[UR26], tmem[UR44], idesc[UR45], UPT ;  /* 0x00ff2c28260075ea */ /* 0x0003e2000b80001a */
[----:B------:R-:W-:Y:S01]  /*3a30*/  UMOV UR4, UR4 ;  /* 0x0000000400047c82 */ /* 0x000fe20008000000 */
[----:B------:R1:W-:Y:S01]  /*3a40*/  UTCHMMA gdesc[UR14], gdesc[UR32], tmem[UR26], tmem[UR46], idesc[UR47], UPT ;  /* 0x00ff2e200e0075ea */ /* 0x0003e2000b80001a */
[----:B------:R1:W-:Y:S01]  /*3a50*/  UTCHMMA gdesc[UR34], gdesc[UR36], tmem[UR26], tmem[UR48], idesc[UR49], UPT ;  /* 0x00ff3024220075ea */ /* 0x0003e2000b80001a */
[----:B------:R1:W-:Y:S01]  /*3a60*/  UTCBAR [UR4], URZ ;  /* 0x000000ff040073e9 */ /* 0x0003e200080000ff */
[----:B------:R-:W-:Y:S01]  /*3a70*/  NOP ;  /* 0x0000000000007918 */ /* 0x000fe20000000000 */
.L_x_6:
[----:B------:R-:W-:Y:S01]  /*3a80*/  BAR.SYNC.DEFER_BLOCKING 0x0 ;  /* 0x0000000000007b1d */ /* 0x000fe20000010000 */
[----:B------:R-:W-:-:S04]  /*3a90*/  IADD3 R88, P6, PT, R88, UR29, RZ ;  /* 0x0000001d58587c10 */ /* 0x000fc8000ffde0ff */
[----:B------:R-:W-:Y:S01]  /*3aa0*/  IADD3.X R89, PT, PT, R89, UR30, RZ, P6, !PT ;  /* 0x0000001e59597c10 */ /* 0x000fe2000b7fe4ff */
[----:B-1----:R-:W-:Y:S01]  /*3ab0*/  UMOV UR4, URZ ;  /* 0x000000ff00047c82 */ /* 0x002fe20008000000 */
[----:B------:R-:W-:Y:S01]  /*3ac0*/  @!PT LDS RZ, [RZ] ;  /* 0x00000000fffff984 */ /* 0x000fe20000000800 */
[----:B------:R-:W-:Y:S01]  /*3ad0*/  @!PT LDS RZ, [RZ] ;  /* 0x00000000fffff984 */ /* 0x000fe20000000800 */
[----:B------:R-:W-:Y:S01]  /*3ae0*/  @!PT LDS RZ, [RZ] ;  /* 0x00000000fffff984 */ /* 0x000fe20000000800 */
[----:B------:R-:W-:Y:S01]  /*3af0*/  LDGSTS.E [R129+0x4000], desc[UR22][R66.64], P5 ;  /* 0x0400000042817fae */ /* 0x000fe2000a9a1016 */
[----:B------:R-:W-:-:S03]  /*3b00*/  ISETP.NE.U32.AND P5, PT, R108, RZ, PT ;  /* 0x000000ff6c00720c */ /* 0x000fc60003fa5070 */
[----:B------:R1:W-:Y:S01]  /*3b10*/  LDGSTS.E [R129+0x4008], desc[UR22][R64.64], P4 ;  /* 0x0400800040817fae */ /* 0x0003e2000a1a1016 */
[----:B------:R-:W-:-:S03]  /*3b20*/  ISETP.GE.AND P4, PT, R134, R145, PT ;  /* 0x000000918600720c */ /* 0x000fc60003f86270 */
[----:B------:R2:W-:Y:S01]  /*3b30*/  LDGSTS.E [R127+0x4000], desc[UR22][R62.64], P3 ;  /* 0x040000003e7f7fae */ /* 0x0005e200099a1016 */
[-C--:B------:R-:W-:Y:S02]  /*3b40*/  ISETP.GE.AND P3, PT, R132, R145.reuse, PT ;  /* 0x000000918400720c */ /* 0x080fe40003f66270 */
[----:B------:R-:W-:Y:S02]  /*3b50*/  SEL R106, RZ, 0x4, P4 ;  /* 0x00000004ff6a7807 */ /* 0x000fe40002000000 */
[----:B------:R-:W-:Y:S01]  /*3b60*/  ISETP.GE.AND P4, PT, R40, R145, PT ;  /* 0x000000912800720c */ /* 0x000fe20003f86270 */
[----:B------:R3:W-:Y:S01]  /*3b70*/  LDGSTS.E [R127+0x4008], desc[UR22][R60.64], P5 ;  /* 0x040080003c7f7fae */ /* 0x0007e2000a9a1016 */
[----:B------:R-:W-:Y:S02]  /*3b80*/  SEL R106, R106, RZ, P2 ;  /* 0x000000ff6a6a7207 */ /* 0x000fe40001000000 */
[----:B-1----:R-:W-:Y:S02]  /*3b90*/  SEL R65, RZ, 0x4, P3 ;  /* 0x00000004ff417807 */ /* 0x002fe40001800000 */
[----:B------:R-:W-:-:S02]  /*3ba0*/  SEL R67, RZ, 0x4, P4 ;  /* 0x00000004ff437807 */ /* 0x000fc40002000000 */
[-C--:B------:R-:W-:Y:S02]  /*3bb0*/  ISETP.GE.AND P4, PT, R125, R145.reuse, PT ;  /* 0x000000917d00720c */ /* 0x080fe40003f86270 */
[----:B------:R-:W-:Y:S02]  /*3bc0*/  SEL R66, R65, RZ, P2 ;  /* 0x000000ff41427207 */ /* 0x000fe40001000000 */
[----:B------:R-:W-:Y:S02]  /*3bd0*/  ISETP.GE.AND P3, PT, R123, R145, PT ;  /* 0x000000917b00720c */ /* 0x000fe40003f66270 */
[----:B------:R-:W-:Y:S02]  /*3be0*/  ISETP.NE.U32.AND P5, PT, R106, RZ, PT ;  /* 0x000000ff6a00720c */ /* 0x000fe40003fa5070 */
[----:B--2---:R-:W-:Y:S02]  /*3bf0*/  SEL R62, RZ, 0x4, P4 ;  /* 0x00000004ff3e7807 */ /* 0x004fe40002000000 */
[----:B------:R-:W-:-:S02]  /*3c00*/  ISETP.NE.U32.AND P4, PT, R66, RZ, PT ;  /* 0x000000ff4200720c */ /* 0x000fc40003f85070 */
[----:B------:R-:W-:Y:S02]  /*3c10*/  SEL R66, RZ, 0x4, P3 ;  /* 0x00000004ff427807 */ /* 0x000fe40001800000 */
[----:B---3--:R-:W-:Y:S02]  /*3c20*/  IADD3 R60, P3, PT, R84, UR29, RZ ;  /* 0x0000001d543c7c10 */ /* 0x008fe4000ff7e0ff */
[----:B------:R-:W-:Y:S02]  /*3c30*/  SEL R63, R62, RZ, P2 ;  /* 0x000000ff3e3f7207 */ /* 0x000fe40001000000 */
[----:B------:R-:W-:Y:S01]  /*3c40*/  IADD3.X R61, PT, PT, R85, UR30, RZ, P3, !PT ;  /* 0x0000001e553d7c10 */ /* 0x000fe20009ffe4ff */
[----:B------:R1:W-:Y:S01]  /*3c50*/  LDGSTS.E [R48+0x4000], desc[UR22][R58.64], P5 ;  /* 0x040000003a307fae */ /* 0x0003e2000a9a1016 */
[----:B------:R-:W-:Y:S02]  /*3c60*/  ISETP.NE.U32.AND P3, PT, R63, RZ, PT ;  /* 0x000000ff3f00720c */ /* 0x000fe40003f65070 */
[----:B------:R-:W-:Y:S01]  /*3c70*/  SEL R67, R67, RZ, P2 ;  /* 0x000000ff43437207 */ /* 0x000fe20001000000 */
[----:B------:R2:W-:Y:S01]  /*3c80*/  LDGSTS.E [R48+0x4008], desc[UR22][R56.64], P4 ;  /* 0x0400800038307fae */ /* 0x0005e2000a1a1016 */
[----:B------:R-:W-:-:S02]  /*3c90*/  ISETP.GE.AND P5, PT, R47, R145, PT ;  /* 0x000000912f00720c */ /* 0x000fc40003fa6270 */
[----:B------:R-:W-:Y:S02]  /*3ca0*/  ISETP.NE.U32.AND P4, PT, R67, RZ, PT ;  /* 0x000000ff4300720c */ /* 0x000fe40003f85070 */
[----:B------:R-:W-:Y:S02]  /*3cb0*/  SEL R66, R66, RZ, P2 ;  /* 0x000000ff42427207 */ /* 0x000fe40001000000 */
[----:B------:R-:W-:Y:S02]  /*3cc0*/  SEL R67, RZ, 0x4, P5 ;  /* 0x00000004ff437807 */ /* 0x000fe40002800000 */
[----:B------:R-:W-:Y:S01]  /*3cd0*/  ISETP.NE.U32.AND P5, PT, R66, RZ, PT ;  /* 0x000000ff4200720c */ /* 0x000fe20003fa5070 */
[----:B------:R3:W-:Y:S01]  /*3ce0*/  LDGSTS.E [R41+0x4000], desc[UR22][R54.64], P3 ;  /* 0x0400000036297fae */ /* 0x0007e200099a1016 */
[----:B------:R-:W-:Y:S02]  /*3cf0*/  ISETP.GE.AND P3, PT, R45, R145, PT ;  /* 0x000000912d00720c */ /* 0x000fe40003f66270 */
[----:B-1----:R-:W-:-:S02]  /*3d00*/  SEL R58, R67, RZ, P2 ;  /* 0x000000ff433a7207 */ /* 0x002fc40001000000 */
[----:B------:R-:W-:Y:S01]  /*3d10*/  SEL R59, RZ, 0x4, P3 ;  /* 0x00000004ff3b7807 */ /* 0x000fe20001800000 */
[----:B------:R1:W-:Y:S01]  /*3d20*/  LDGSTS.E [R41+0x4008], desc[UR22][R50.64], P4 ;  /* 0x0400800032297fae */ /* 0x0003e2000a1a1016 */
[----:B------:R-:W-:Y:S02]  /*3d30*/  IADD3 R64, P6, PT, R86, UR29, RZ ;  /* 0x0000001d56407c10 */ /* 0x000fe4000ffde0ff */
[----:B------:R-:W-:Y:S02]  /*3d40*/  ISETP.NE.U32.AND P3, PT, R58, RZ, PT ;  /* 0x000000ff3a00720c */ /* 0x000fe40003f65070 */
[----:B--2---:R-:W-:Y:S01]  /*3d50*/  IADD3 R56, P4, PT, R78, UR29, RZ ;  /* 0x0000001d4e387c10 */ /* 0x004fe2000ff9e0ff */
[----:B------:R-:W-:Y:S01]  /*3d60*/  LDGSTS.E [R34+0x4000], desc[UR22][R52.64], P5 ;  /* 0x0400000034227fae */ /* 0x000fe2000a9a1016 */
[----:B------:R-:W-:Y:S02]  /*3d70*/  IADD3.X R65, PT, PT, R87, UR30, RZ, P6, !PT ;  /* 0x0000001e57417c10 */ /* 0x000fe4000b7fe4ff */
[----:B------:R-:W-:-:S02]  /*3d80*/  IADD3 R62, P6, PT, R82, UR29, RZ ;  /* 0x0000001d523e7c10 */ /* 0x000fc4000ffde0ff */
[----:B------:R-:W-:Y:S02]  /*3d90*/  SEL R59, R59, RZ, P2 ;  /* 0x000000ff3b3b7207 */ /* 0x000fe40001000000 */
[----:B------:R-:W-:Y:S02]  /*3da0*/  IADD3.X R57, PT, PT, R79, UR30, RZ, P4, !PT ;  /* 0x0000001e4f397c10 */ /* 0x000fe4000a7fe4ff */
[----:B------:R-:W-:Y:S01]  /*3db0*/  IADD3 R58, P4, PT, R74, UR29, RZ ;  /* 0x0000001d4a3a7c10 */ /* 0x000fe2000ff9e0ff */
[----:B------:R2:W-:Y:S01]  /*3dc0*/  LDGSTS.E [R34+0x4008], desc[UR22][R116.64], P3 ;  /* 0x0400800074227fae */ /* 0x0005e200099a1016 */
[----:B------:R-:W-:Y:S02]  /*3dd0*/  IADD3.X R63, PT, PT, R83, UR30, RZ, P6, !PT ;  /* 0x0000001e533f7c10 */ /* 0x000fe4000b7fe4ff */
[----:B------:R-:W-:Y:S02]  /*3de0*/  ISETP.NE.U32.AND P5, PT, R59, RZ, PT ;  /* 0x000000ff3b00720c */ /* 0x000fe40003fa5070 */
[----:B------:R-:W-:-:S02]  /*3df0*/  IADD3 R66, P6, PT, R80, UR29, RZ ;  /* 0x0000001d50427c10 */ /* 0x000fc4000ffde0ff */
[----:B------:R-:W-:Y:S02]  /*3e00*/  IADD3.X R59, PT, PT, R75, UR30, RZ, P4, !PT ;  /* 0x0000001e4b3b7c10 */ /* 0x000fe4000a7fe4ff */
[-C--:B------:R-:W-:Y:S02]  /*3e10*/  ISETP.GE.AND P4, PT, R43, R145.reuse, PT ;  /* 0x000000912b00720c */ /* 0x080fe40003f86270 */
[----:B------:R-:W-:Y:S02]  /*3e20*/  IADD3.X R67, PT, PT, R81, UR30, RZ, P6, !PT ;  /* 0x0000001e51437c10 */ /* 0x000fe4000b7fe4ff */
[----:B------:R-:W-:Y:S02]  /*3e30*/  ISETP.GE.AND P3, PT, R32, R145, PT ;  /* 0x000000912000720c */ /* 0x000fe40003f66270 */
[----:B---3--:R-:W-:Y:S01]  /*3e40*/  IADD3 R54, P6, PT, R76, UR29, RZ ;  /* 0x0000001d4c367c10 */ /* 0x008fe2000ffde0ff */
[----:B------:R3:W-:Y:S01]  /*3e50*/  LDGSTS.E [R28+0x4000], desc[UR22][R118.64], P5 ;  /* 0x04000000761c7fae */ /* 0x0007e2000a9a1016 */
[----:B-1----:R-:W-:-:S02]  /*3e60*/  SEL R41, RZ, 0x4, P4 ;  /* 0x00000004ff297807 */ /* 0x002fc40002000000 */
[----:B------:R-:W-:Y:S02]  /*3e70*/  SEL R48, RZ, 0x4, P3 ;  /* 0x00000004ff307807 */ /* 0x000fe40001800000 */
[----:B------:R-:W-:Y:S02]  /*3e80*/  IADD3.X R55, PT, PT, R77, UR30, RZ, P6, !PT ;  /* 0x0000001e4d377c10 */ /* 0x000fe4000b7fe4ff */
[----:B------:R-:W-:Y:S02]  /*3e90*/  SEL R41, R41, RZ, P2 ;  /* 0x000000ff29297207 */ /* 0x000fe40001000000 */
[----:B------:R-:W-:Y:S02]  /*3ea0*/  IADD3 R72, P6, PT, R72, UR29, RZ ;  /* 0x0000001d48487c10 */ /* 0x000fe4000ffde0ff */
[----:B------:R-:W-:Y:S02]  /*3eb0*/  ISETP.GE.AND P4, PT, R31, R145, PT ;  /* 0x000000911f00720c */ /* 0x000fe40003f86270 */
[----:B------:R-:W-:-:S02]  /*3ec0*/  SEL R48, R48, RZ, P2 ;  /* 0x000000ff30307207 */ /* 0x000fc40001000000 */
[-C--:B------:R-:W-:Y:S02]  /*3ed0*/  ISETP.GE.AND P5, PT, R0, R145.reuse, PT ;  /* 0x000000910000720c */ /* 0x080fe40003fa6270 */
[----:B------:R-:W-:Y:S02]  /*3ee0*/  ISETP.NE.U32.AND P3, PT, R41, RZ, PT ;  /* 0x000000ff2900720c */ /* 0x000fe40003f65070 */
[----:B------:R-:W-:Y:S02]  /*3ef0*/  IADD3.X R73, PT, PT, R73, UR30, RZ, P6, !PT ;  /* 0x0000001e49497c10 */ /* 0x000fe4000b7fe4ff */
[----:B------:R-:W-:Y:S02]  /*3f00*/  ISETP.GE.AND P6, PT, R30, R145, PT ;  /* 0x000000911e00720c */ /* 0x000fe40003fc6270 */
[----:B--2---:R-:W-:Y:S02]  /*3f10*/  SEL R34, RZ, 0x4, P4 ;  /* 0x00000004ff227807 */ /* 0x004fe40002000000 */
[----:B------:R-:W-:-:S02]  /*3f20*/  ISETP.NE.U32.AND P4, PT, R48, RZ, PT ;  /* 0x000000ff3000720c */ /* 0x000fc40003f85070 */
[----:B------:R-:W-:Y:S02]  /*3f30*/  SEL R52, RZ, 0x4, P5 ;  /* 0x00000004ff347807 */ /* 0x000fe40002800000 */
[----:B------:R-:W-:Y:S01]  /*3f40*/  ISETP.GE.AND P5, PT, R144, R145, PT ;  /* 0x000000919000720c */ /* 0x000fe20003fa6270 */
[----:B------:R3:W-:Y:S01]  /*3f50*/  LDGSTS.E [R28+0x4008], desc[UR22][R90.64], P3 ;  /* 0x040080005a1c7fae */ /* 0x0007e200099a1016 */
[----:B------:R-:W-:Y:S02]  /*3f60*/  SEL R41, RZ, 0x4, P6 ;  /* 0x00000004ff297807 */ /* 0x000fe40003000000 */
[----:B------:R-:W-:Y:S02]  /*3f70*/  SEL R34, R34, RZ, P2 ;  /* 0x000000ff22227207 */ /* 0x000fe40001000000 */
[----:B------:R-:W-:Y:S02]  /*3f80*/  SEL R48, RZ, 0x4, P5 ;  /* 0x00000004ff307807 */ /* 0x000fe40002800000 */
[----:B------:R-:W-:Y:S01]  /*3f90*/  SEL R41, R41, RZ, P2 ;  /* 0x000000ff29297207 */ /* 0x000fe20001000000 */
[----:B------:R3:W-:Y:S01]  /*3fa0*/  LDGSTS.E [R26+0x4000], desc[UR22][R120.64], P4 ;  /* 0x04000000781a7fae */ /* 0x0007e2000a1a1016 */
[----:B------:R-:W-:-:S02]  /*3fb0*/  SEL R52, R52, RZ, P2 ;  /* 0x000000ff34347207 */ /* 0x000fc40001000000 */
[----:B------:R-:W-:Y:S02]  /*3fc0*/  ISETP.NE.U32.AND P5, PT, R34, RZ, PT ;  /* 0x000000ff2200720c */ /* 0x000fe40003fa5070 */
[----:B------:R-:W-:Y:S02]  /*3fd0*/  SEL R48, R48, RZ, P2 ;  /* 0x000000ff30307207 */ /* 0x000fe40001000000 */
[----:B------:R-:W-:Y:S02]  /*3fe0*/  ISETP.NE.U32.AND P3, PT, R41, RZ, PT ;  /* 0x000000ff2900720c */ /* 0x000fe40003f65070 */
[----:B------:R-:W-:Y:S02]  /*3ff0*/  ISETP.NE.U32.AND P2, PT, R52, RZ, PT ;  /* 0x000000ff3400720c */ /* 0x000fe40003f45070 */
[----:B------:R-:W-:Y:S02]  /*4000*/  ISETP.NE.U32.AND P4, PT, R48, RZ, PT ;  /* 0x000000ff3000720c */ /* 0x000fe40003f85070 */
[----:B------:R-:W-:-:S03]  /*4010*/  IADD3 R50, P6, PT, R70, UR29, RZ ;  /* 0x0000001d46327c10 */ /* 0x000fc6000ffde0ff */
[----:B------:R3:W-:Y:S01]  /*4020*/  LDGSTS.E [R26+0x4008], desc[UR22][R94.64], P5 ;  /* 0x040080005e1a7fae */ /* 0x0007e2000a9a1016 */
[----:B------:R-:W-:Y:S02]  /*4030*/  IADD3.X R51, PT, PT, R71, UR30, RZ, P6, !PT ;  /* 0x0000001e47337c10 */ /* 0x000fe4000b7fe4ff */
[----:B------:R-:W-:Y:S01]  /*4040*/  IADD3 R52, P6, PT, R68, UR29, RZ ;  /* 0x0000001d44347c10 */ /* 0x000fe2000ffde0ff */
[----:B------:R3:W-:Y:S01]  /*4050*/  LDGSTS.E [R21+0x4000], desc[UR22][R104.64], P3 ;  /* 0x0400000068157fae */ /* 0x0007e200099a1016 */
[C---:B------:R-:W-:Y:S02]  /*4060*/  ISETP.GE.AND P3, PT, R140.reuse, 0x40, PT ;  /* 0x000000408c00780c */ /* 0x040fe40003f66270 */
[----:B------:R-:W-:Y:S01]  /*4070*/  IADD3.X R53, PT, PT, R69, UR30, RZ, P6, !PT ;  /* 0x0000001e45357c10 */ /* 0x000fe2000b7fe4ff */
[----:B------:R3:W-:Y:S01]  /*4080*/  LDGSTS.E [R21+0x4008], desc[UR22][R100.64], P2 ;  /* 0x0400800064157fae */ /* 0x0007e200091a1016 */
[----:B------:R-:W-:-:S03]  /*4090*/  ISETP.GE.AND P2, PT, R140, 0x20, PT ;  /* 0x000000208c00780c */ /* 0x000fc60003f46270 */
[----:B------:R-:W0:Y:S04]  /*40a0*/  LDGDEPBAR ;  /* 0x00000000000079af */ /* 0x000e280000000000 */
[----:B------:R3:W-:Y:S04]  /*40b0*/  LDGSTS.E [R20+0xa000], desc[UR22][R92.64], P4 ;  /* 0x0a0000005c147fae */ /* 0x0007e8000a1a1016 */
        /* <DEDUP_REMOVED lines=15> */
[----:B------:R-:W0:Y:S01]  /*41b0*/  LDGDEPBAR ;  /* 0x00000000000079af */ /* 0x000e220000000000 */
[----:B------:R-:W-:Y:S05]  /*41c0*/  @!P3 BRA `(.L_x_7) ;  /* 0x000000180060b947 */ /* 0x000fea0003800000 */
[----:B---3--:R-:W-:Y:S01]  /*41d0*/  SHF.R.S32.HI R10, RZ, 0x1f, R142 ;  /* 0x0000001fff0a7819 */ /* 0x008fe2000001148e */
[----:B------:R-:W1:Y:S01]  /*41e0*/  LDCU.128 UR12, c[0x0][0x380] ;  /* 0x00007000ff0c77ac */ /* 0x000e620008000c00 */
[C---:B------:R-:W-:Y:S01]  /*41f0*/  IADD3 R28, P3, PT, R142.reuse, R5, RZ ;  /* 0x000000058e1c7210 */ /* 0x040fe20007f7e0ff */
[----:B------:R-:W-:Y:S01]  /*4200*/  VIADD R143, R143, 0xffffffa0 ;  /* 0xffffffa08f8f7836 */ /* 0x000fe20000000000 */
[C---:B------:R-:W-:Y:S01]  /*4210*/  IADD3 R100, P5, PT, R142.reuse, R4, RZ ;  /* 0x000000048e647210 */ /* 0x040fe20007fbe0ff */
[----:B------:R-:W-:Y:S01]  /*4220*/  UIMAD UR25, UR20, 0xc, URZ ;  /* 0x0000000c141978a4 */ /* 0x000fe2000f8e02ff */
[----:B------:R-:W-:Y:S01]  /*4230*/  LEA.HI.X.SX32 R101, R5, R10, 0x1, P3 ;  /* 0x0000000a05657211 */ /* 0x000fe200018f0eff */
[----:B------:R-:W-:Y:S01]  /*4240*/  UIMAD UR4, UR19, 0xc, URZ ;  /* 0x0000000c130478a4 */ /* 0x000fe2000f8e02ff */
[C---:B------:R-:W-:Y:S01]  /*4250*/  IADD3 R26, P6, PT, R142.reuse, R14, RZ ;  /* 0x0000000e8e1a7210 */ /* 0x040fe20007fde0ff */
[----:B------:R-:W-:Y:S01]  /*4260*/  UMOV UR20, 0x2 ;  /* 0x0000000200147882 */ /* 0x000fe20000000000 */
[C---:B------:R-:W-:Y:S01]  /*4270*/  IADD3 R48, P3, PT, R142.reuse, R7, RZ ;  /* 0x000000078e307210 */ /* 0x040fe20007f7e0ff */
[----:B------:R-:W-:Y:S01]  /*4280*/  UMOV UR19, 0x1 ;  /* 0x0000000100137882 */ /* 0x000fe20000000000 */
[----:B------:R-:W-:Y:S01]  /*4290*/  IADD3 R34, P4, PT, R142, R15, RZ ;  /* 0x0000000f8e227210 */ /* 0x000fe20007f9e0ff */
[----:B------:R-:W-:Y:S01]  /*42a0*/  UMOV UR5, URZ ;  /* 0x000000ff00057c82 */ /* 0x000fe20008000000 */
[-C--:B------:R-:W-:Y:S01]  /*42b0*/  LEA.HI.X.SX32 R105, R4, R10.reuse, 0x1, P5 ;  /* 0x0000000a04697211 */ /* 0x080fe200028f0eff */
[----:B------:R-:W-:Y:S01]  /*42c0*/  IMAD R4, R30, UR24, RZ ;  /* 0x000000181e047c24 */ /* 0x000fe2000f8e02ff */
[-C--:B------:R-:W-:Y:S01]  /*42d0*/  LEA.HI.X.SX32 R103, R14, R10.reuse, 0x1, P6 ;  /* 0x0000000a0e677211 */ /* 0x080fe200030f0eff */
[----:B------:R-:W-:Y:S01]  /*42e0*/  UMOV UR6, URZ ;  /* 0x000000ff00067c82 */ /* 0x000fe20008000000 */
[----:B------:R-:W-:Y:S01]  /*42f0*/  LEA.HI.X.SX32 R7, R7, R10, 0x1, P3 ;  /* 0x0000000a07077211 */ /* 0x000fe200018f0eff */
[----:B-1----:R-:W-:Y:S01]  /*4300*/  UIMAD.WIDE.U32 UR8, UR18, 0xc, UR14 ;  /* 0x0000000c120878a5 */ /* 0x002fe2000f8e000e */
[C---:B------:R-:W-:Y:S01]  /*4310*/  IADD3 R20, P5, PT, R142.reuse, R6, RZ ;  /* 0x000000068e147210 */ /* 0x040fe20007fbe0ff */
[----:B------:R-:W-:Y:S01]  /*4320*/  UIMAD.WIDE.U32 UR12, UR17, 0xc, UR12 ;  /* 0x0000000c110c78a5 */ /* 0x000fe2000f8e000c */
[C---:B------:R-:W-:Y:S01]  /*4330*/  IADD3 R14, P6, PT, R142.reuse, R16, RZ ;  /* 0x000000108e0e7210 */ /* 0x040fe20007fde0ff */
[----:B------:R-:W-:Y:S01]  /*4340*/  UMOV UR18, UR16 ;  /* 0x0000001000127c82 */ /* 0x000fe20008000000 */
[----:B------:R-:W-:Y:S01]  /*4350*/  IADD3 R57, P3, PT, R142, R9, RZ ;  /* 0x000000098e397210 */ /* 0x000fe20007f7e0ff */
[----:B------:R-:W-:Y:S01]  /*4360*/  UMOV UR7, URZ ;  /* 0x000000ff00077c82 */ /* 0x000fe20008000000 */
[-C--:B------:R-:W-:Y:S01]  /*4370*/  LEA.HI.X.SX32 R21, R15, R10.reuse, 0x1, P4 ;  /* 0x0000000a0f157211 */ /* 0x080fe200020f0eff */
[----:B------:R-:W-:Y:S01]  /*4380*/  UIADD3 UR25, UPT, UPT, UR9, UR25, URZ ;  /* 0x0000001909197290 */ /* 0x000fe2000fffe0ff */
[-C--:B------:R-:W-:Y:S01]  /*4390*/  LEA.HI.X.SX32 R15, R6, R10.reuse, 0x1, P5 ;  /* 0x0000000a060f7211 */ /* 0x080fe200028f0eff */
[----:B------:R-:W-:Y:S01]  /*43a0*/  IMAD R6, R31, UR24, RZ ;  /* 0x000000181f067c24 */ /* 0x000fe2000f8e02ff */
[-C--:B------:R-:W-:Y:S01]  /*43b0*/  LEA.HI.X.SX32 R41, R16, R10.reuse, 0x1, P6 ;  /* 0x0000000a10297211 */ /* 0x080fe200030f0eff */
[----:B------:R-:W-:Y:S01]  /*43c0*/  UIADD3 UR13, UPT, UPT, UR13, UR4, URZ ;  /* 0x000000040d0d7290 */ /* 0x000fe2000fffe0ff */
[----:B------:R-:W-:Y:S01]  /*43d0*/  LEA.HI.X.SX32 R56, R9, R10, 0x1, P3 ;  /* 0x0000000a09387211 */ /* 0x000fe200018f0eff */
[----:B------:R-:W-:Y:S01]  /*43e0*/  UMOV UR21, UR12 ;  /* 0x0000000c00157c82 */ /* 0x000fe20008000000 */
[----:B------:R-:W-:-:S02]  /*43f0*/  IADD3 R51, P4, PT, R142, R17, RZ ;  /* 0x000000118e337210 */ /* 0x000fc40007f9e0ff */
[C---:B------:R-:W-:Y:S02]  /*4400*/  IADD3 R53, P5, PT, R142.reuse, R8, RZ ;  /* 0x000000088e357210 */ /* 0x040fe40007fbe0ff */
[C---:B------:R-:W-:Y:S02]  /*4410*/  IADD3 R55, P6, PT, R142.reuse, R18, RZ ;  /* 0x000000128e377210 */ /* 0x040fe40007fde0ff */
[----:B------:R-:W-:Y:S02]  /*4420*/  IADD3 R65, P3, PT, R142, R13, RZ ;  /* 0x0000000d8e417210 */ /* 0x000fe40007f7e0ff */
[----:B------:R-:W-:Y:S02]  /*4430*/  SHF.R.S32.HI R5, RZ, 0x1f, R140 ;  /* 0x0000001fff057819 */ /* 0x000fe4000001148c */
[-C--:B------:R-:W-:Y:S02]  /*4440*/  LEA.HI.X.SX32 R50, R17, R10.reuse, 0x1, P4 ;  /* 0x0000000a11327211 */ /* 0x080fe400020f0eff */
[-C--:B------:R-:W-:Y:S01]  /*4450*/  LEA.HI.X.SX32 R52, R8, R10.reuse, 0x1, P5 ;  /* 0x0000000a08347211 */ /* 0x080fe200028f0eff */
[----:B------:R-:W-:Y:S01]  /*4460*/  IMAD R8, R32, UR24, RZ ;  /* 0x0000001820087c24 */ /* 0x000fe2000f8e02ff */
[----:B------:R-:W-:-:S02]  /*4470*/  LEA.HI.X.SX32 R54, R18, R10, 0x1, P6 ;  /* 0x0000000a12367211 */ /* 0x000fc400030f0eff */
[----:B------:R-:W-:Y:S02]  /*4480*/  LEA.HI.X.SX32 R64, R13, R10, 0x1, P3 ;  /* 0x0000000a0d407211 */ /* 0x000fe400018f0eff */
[----:B------:R-:W-:Y:S02]  /*4490*/  LEA.HI R140, R5, R140, RZ, 0x5 ;  /* 0x0000008c058c7211 */ /* 0x000fe400078f28ff */
[C---:B------:R-:W-:Y:S02]  /*44a0*/  IADD3 R59, P4, PT, R142.reuse, R19, RZ ;  /* 0x000000138e3b7210 */ /* 0x040fe40007f9e0ff */
[C---:B------:R-:W-:Y:S02]  /*44b0*/  IADD3 R61, P5, PT, R142.reuse, R11, RZ ;  /* 0x0000000b8e3d7210 */ /* 0x040fe40007fbe0ff */
[----:B------:R-:W-:Y:S02]  /*44c0*/  IADD3 R63, P6, PT, R142, R24, RZ ;  /* 0x000000188e3f7210 */ /* 0x000fe40007fde0ff */
[----:B------:R-:W-:-:S02]  /*44d0*/  SHF.R.S32.HI R5, RZ, 0x1f, R141 ;  /* 0x0000001fff057819 */ /* 0x000fc4000001148d */
[----:B------:R-:W-:Y:S02]  /*44e0*/  IADD3 R69, P3, PT, R141, R23, RZ ;  /* 0x000000178d457210 */ /* 0x000fe40007f7e0ff */
[-C--:B------:R-:W-:Y:S02]  /*44f0*/  LEA.HI.X.SX32 R58, R19, R10.reuse, 0x1, P4 ;  /* 0x0000000a133a7211 */ /* 0x080fe400020f0eff */
[-C--:B------:R-:W-:Y:S02]  /*4500*/  LEA.HI.X.SX32 R60, R11, R10.reuse, 0x1, P5 ;  /* 0x0000000a0b3c7211 */ /* 0x080fe400028f0eff */
[----:B------:R-:W-:Y:S02]  /*4510*/  LEA.HI.X.SX32 R62, R24, R10, 0x1, P6 ;  /* 0x0000000a183e7211 */ /* 0x000fe400030f0eff */
[----:B------:R-:W-:Y:S01]  /*4520*/  LEA.HI.X.SX32 R68, R23, R5, 0x1, P3 ;  /* 0x0000000517447211 */ /* 0x000fe200018f0eff */
[----:B------:R-:W-:Y:S01]  /*4530*/  IMAD.SHL.U32 R23, R100, 0x4, RZ ;  /* 0x0000000464177824 */ /* 0x000fe200078e00ff */
[----:B------:R-:W-:-:S02]  /*4540*/  IADD3 R67, P4, PT, R142, R25, RZ ;  /* 0x000000198e437210 */ /* 0x000fc40007f9e0ff */
[C---:B------:R-:W-:Y:S02]  /*4550*/  IADD3 R71, P6, PT, R141.reuse, R33, RZ ;  /* 0x000000218d477210 */ /* 0x040fe40007fde0ff */
[C---:B------:R-:W-:Y:S02]  /*4560*/  IADD3 R73, P5, PT, R141.reuse, R35, RZ ;  /* 0x000000238d497210 */ /* 0x040fe40007fbe0ff */
[----:B------:R-:W-:Y:S02]  /*4570*/  IADD3 R77, P3, PT, R141, R46, RZ ;  /* 0x0000002e8d4d7210 */ /* 0x000fe40007f7e0ff */
[----:B------:R-:W-:Y:S01]  /*4580*/  LEA.HI.X.SX32 R66, R25, R10, 0x1, P4 ;  /* 0x0000000a19427211 */ /* 0x000fe200020f0eff */
[----:B------:R-:W-:Y:S01]  /*4590*/  IMAD R10, R43, UR24, RZ ;  /* 0x000000182b0a7c24 */ /* 0x000fe2000f8e02ff */
[-C--:B------:R-:W-:Y:S01]  /*45a0*/  LEA.HI.X.SX32 R70, R33, R5.reuse, 0x1, P6 ;  /* 0x0000000521467211 */ /* 0x080fe200030f0eff */
[----:B------:R-:W-:Y:S01]  /*45b0*/  IMAD.SHL.U32 R25, R26, 0x4, RZ ;  /* 0x000000041a197824 */ /* 0x000fe200078e00ff */
[-C--:B------:R-:W-:Y:S01]  /*45c0*/  LEA.HI.X.SX32 R72, R35, R5.reuse, 0x1, P5 ;  /* 0x0000000523487211 */ /* 0x080fe200028f0eff */
[----:B------:R-:W-:Y:S01]  /*45d0*/  UMOV UR24, UR8 ;  /* 0x0000000800187c82 */ /* 0x000fe20008000000 */
[----:B------:R-:W-:-:S02]  /*45e0*/  LEA.HI.X.SX32 R76, R46, R5, 0x1, P3 ;  /* 0x000000052e4c7211 */ /* 0x000fc400018f0eff */
[C---:B------:R-:W-:Y:S02]  /*45f0*/  IADD3 R75, P4, PT, R141.reuse, R39, RZ ;  /* 0x000000278d4b7210 */ /* 0x040fe40007f9e0ff */
[C---:B------:R-:W-:Y:S02]  /*4600*/  IADD3 R79, P6, PT, R141.reuse, R44, RZ ;  /* 0x0000002c8d4f7210 */ /* 0x040fe40007fde0ff */
[C---:B------:R-:W-:Y:S02]  /*4610*/  IADD3 R81, P5, PT, R141.reuse, R122, RZ ;  /* 0x0000007a8d517210 */ /* 0x040fe40007fbe0ff */
[----:B------:R-:W-:Y:S02]  /*4620*/  IADD3 R85, P3, PT, R141, R126, RZ ;  /* 0x0000007e8d557210 */ /* 0x000fe40007f7e0ff */
[-C--:B------:R-:W-:Y:S01]  /*4630*/  LEA.HI.X.SX32 R74, R39, R5.reuse, 0x1, P4 ;  /* 0x00000005274a7211 */ /* 0x080fe200020f0eff */
[----:B------:R-:W-:Y:S01]  /*4640*/  IMAD.SHL.U32 R39, R20, 0x4, RZ ;  /* 0x0000000414277824 */ /* 0x000fe200078e00ff */
[-C--:B------:R-:W-:Y:S01]  /*4650*/  LEA.HI.X.SX32 R78, R44, R5.reuse, 0x1, P6 ;  /* 0x000000052c4e7211 */ /* 0x080fe200030f0eff */
[----:B------:R-:W-:Y:S01]  /*4660*/  IMAD.SHL.U32 R44, R14, 0x4, RZ ;  /* 0x000000040e2c7824 */ /* 0x000fe200078e00ff */
[----:B------:R-:W-:-:S02]  /*4670*/  LEA.HI.X.SX32 R80, R122, R5, 0x1, P5 ;  /* 0x000000057a507211 */ /* 0x000fc400028f0eff */
[----:B------:R-:W-:Y:S02]  /*4680*/  LEA.HI.X.SX32 R84, R126, R5, 0x1, P3 ;  /* 0x000000057e547211 */ /* 0x000fe400018f0eff */
[C---:B------:R-:W-:Y:S02]  /*4690*/  IADD3 R83, P4, PT, R141.reuse, R124, RZ ;  /* 0x0000007c8d537210 */ /* 0x040fe40007f9e0ff */
[C---:B------:R-:W-:Y:S02]  /*46a0*/  IADD3 R87, P6, PT, R141.reuse, R133, RZ ;  /* 0x000000858d577210 */ /* 0x040fe40007fde0ff */
[C---:B------:R-:W-:Y:S02]  /*46b0*/  IADD3 R89, P5, PT, R141.reuse, R135, RZ ;  /* 0x000000878d597210 */ /* 0x040fe40007fbe0ff */
[----:B------:R-:W-:Y:S02]  /*46c0*/  IADD3 R93, P3, PT, R141, R4, RZ ;  /* 0x000000048d5d7210 */ /* 0x000fe40007f7e0ff */
[----:B------:R-:W-:-:S02]  /*46d0*/  LEA.HI.X.SX32 R82, R124, R5, 0x1, P4 ;  /* 0x000000057c527211 */ /* 0x000fc400020f0eff */
[-C--:B------:R-:W-:Y:S02]  /*46e0*/  LEA.HI.X.SX32 R86, R133, R5.reuse, 0x1, P6 ;  /* 0x0000000585567211 */ /* 0x080fe400030f0eff */
[-C--:B------:R-:W-:Y:S02]  /*46f0*/  LEA.HI.X.SX32 R88, R135, R5.reuse, 0x1, P5 ;  /* 0x0000000587587211 */ /* 0x080fe400028f0eff */
[----:B------:R-:W-:Y:S01]  /*4700*/  LEA.HI.X.SX32 R92, R4, R5, 0x1, P3 ;  /* 0x00000005045c7211 */ /* 0x000fe200018f0eff */
[----:B------:R-:W-:Y:S01]  /*4710*/  IMAD.MOV.U32 R4, RZ, RZ, RZ ;  /* 0x000000ffff047224 */ /* 0x000fe200078e00ff */
[C---:B------:R-:W-:Y:S02]  /*4720*/  IADD3 R91, P4, PT, R141.reuse, R136, RZ ;  /* 0x000000888d5b7210 */ /* 0x040fe40007f9e0ff */
[C---:B------:R-:W-:Y:S02]  /*4730*/  IADD3 R95, P5, PT, R141.reuse, R6, RZ ;  /* 0x000000068d5f7210 */ /* 0x040fe40007fbe0ff */
[----:B------:R-:W-:-:S02]  /*4740*/  IADD3 R97, P3, PT, R141, R8, RZ ;  /* 0x000000088d617210 */ /* 0x000fc40007f7e0ff */
[----:B------:R-:W-:Y:S02]  /*4750*/  IADD3 R99, P6, PT, R141, R10, RZ ;  /* 0x0000000a8d637210 */ /* 0x000fe40007fde0ff */
[----:B------:R-:W-:Y:S02]  /*4760*/  SHF.R.S32.HI R140, RZ, 0x5, R140 ;  /* 0x00000005ff8c7819 */ /* 0x000fe4000001148c */
[----:B------:R-:W-:Y:S02]  /*4770*/  SHF.L.U64.HI R24, R26, 0x2, R103 ;  /* 0x000000021a187819 */ /* 0x000fe40000010267 */
[C---:B------:R-:W-:Y:S01]  /*4780*/  SHF.L.U64.HI R26, R28.reuse, 0x2, R101 ;  /* 0x000000021c1a7819 */ /* 0x040fe20000010265 */
[----:B------:R-:W-:Y:S01]  /*4790*/  IMAD.SHL.U32 R28, R28, 0x4, RZ ;  /* 0x000000041c1c7824 */ /* 0x000fe200078e00ff */
[-C--:B------:R-:W-:Y:S02]  /*47a0*/  LEA.HI.X.SX32 R90, R136, R5.reuse, 0x1, P4 ;  /* 0x00000005885a7211 */ /* 0x080fe400020f0eff */
[----:B------:R-:W-:-:S02]  /*47b0*/  LEA.HI.X.SX32 R94, R6, R5, 0x1, P5 ;  /* 0x00000005065e7211 */ /* 0x000fc400028f0eff */
[-C--:B------:R-:W-:Y:S02]  /*47c0*/  LEA.HI.X.SX32 R96, R8, R5.reuse, 0x1, P3 ;  /* 0x0000000508607211 */ /* 0x080fe400018f0eff */
[----:B------:R-:W-:Y:S02]  /*47d0*/  LEA.HI.X.SX32 R98, R10, R5, 0x1, P6 ;  /* 0x000000050a627211 */ /* 0x000fe400030f0eff */
[----:B------:R-:W-:Y:S02]  /*47e0*/  VIMNMX R101, PT, PT, R140, 0x2, !PT ;  /* 0x000000028c657848 */ /* 0x000fe40007fe0100 */
[----:B------:R-:W-:Y:S01]  /*47f0*/  SHF.L.U64.HI R13, R100, 0x2, R105 ;  /* 0x00000002640d7819 */ /* 0x000fe20000010269 */
[----:B------:R-:W-:Y:S01]  /*4800*/  VIADD R100, R140, 0xfffffffd ;  /* 0xfffffffd8c647836 */ /* 0x000fe20000000000 */
[C---:B------:R-:W-:Y:S01]  /*4810*/  SHF.L.U64.HI R33, R34.reuse, 0x2, R21 ;  /* 0x0000000222217819 */ /* 0x040fe20000010215 */
[----:B------:R-:W-:Y:S01]  /*4820*/  IMAD.SHL.U32 R34, R34, 0x4, RZ ;  /* 0x0000000422227824 */ /* 0x000fe200078e00ff */
        /* <DEDUP_REMOVED lines=52> */
[----:B------:R-:W-:Y:S01]  /*4b70*/  SHF.L.U64.HI R35, R20, 0x2, R15 ;  /* 0x0000000214237819 */ /* 0x000fe2000001020f */
[----:B------:R-:W-:Y:S01]  /*4b80*/  VIADD R101, R101, 0xffffffff ;  /* 0xffffffff65657836 */ /* 0x000fe20000000000 */
[----:B------:R-:W-:-:S07]  /*4b90*/  SHF.L.U64.HI R41, R14, 0x2, R41 ;  /* 0x000000020e297819 */ /* 0x000fce0000010229 */
.L_x_10:
[----:B------:R-:W-:Y:S01]  /*4ba0*/  UIADD3 UR5, UPT, UPT, UR5, 0x1, URZ ;  /* 0x0000000105057890 */ /* 0x000fe2000fffe0ff */
[----:B------:R-:W-:-:S04]  /*4bb0*/  DEPBAR.LE SB0, 0x2 ;  /* 0x000080800000791a */ /* 0x000fc80000000000 */
[----:B------:R-:W-:Y:S01]  /*4bc0*/  ULEA UR12, UR19, UR10, 0x3 ;  /* 0x0000000a130c7291 */ /* 0x000fe2000f8e18ff */
[----:B------:R-:W-:Y:S01]  /*4bd0*/  IMAD.U32 R4, R4, -0x80000000, RZ ;  /* 0x8000000004047824 */ /* 0x000fe200078e00ff */
[----:B------:R-:W-:Y:S02]  /*4be0*/  UISETP.GT.AND UP1, UPT, UR5, 0x2, UPT ;  /* 0x000000020500788c */ /* 0x000fe4000bf24270 */
[----:B------:R-:W-:Y:S02]  /*4bf0*/  UIADD3 UR12, UPT, UPT, UR12, 0xc000, URZ ;  /* 0x0000c0000c0c7890 */ /* 0x000fe4000fffe0ff */
[----:B------:R-:W-:Y:S01]  /*4c00*/  USEL UR5, UR5, URZ, !UP1 ;  /* 0x000000ff05057287 */ /* 0x000fe2000c800000 */
[----:B------:R-:W-:Y:S06]  /*4c10*/  BAR.SYNC.DEFER_BLOCKING 0x0 ;  /* 0x0000000000007b1d */ /* 0x000fec0000010000 */
[----:B------:R-:W-:Y:S05]  /*4c20*/  @P1 BRA `(.L_x_8) ;  /* 0x00000000009c1947 */ /* 0x000fea0003800000 */
[----:B------:R-:W-:Y:S01]  /*4c30*/  ULEA UR4, UR5, UR10, 0xd ;  /* 0x0000000a05047291 */ /* 0x000fe2000f8e68ff */
[----:B------:R-:W-:Y:S01]  /*4c40*/  UMOV UR8, URZ ;  /* 0x000000ff00087c82 */ /* 0x000fe20008000000 */
[----:B------:R-:W-:Y:S02]  /*4c50*/  UMOV UR9, URZ ;  /* 0x000000ff00097c82 */ /* 0x000fe40008000000 */
[----:B------:R-:W-:Y:S02]  /*4c60*/  USHF.R.U32.HI UR14, URZ, 0x4, UR4 ;  /* 0x00000004ff0e7899 */ /* 0x000fe40008011604 */
[----:B------:R-:W-:Y:S02]  /*4c70*/  UIADD3 UR4, UPT, UPT, UR4, 0x6000, URZ ;  /* 0x0000600004047890 */ /* 0x000fe4000fffe0ff */
[----:B------:R-:W-:Y:S02]  /*4c80*/  USGXT.U32 UR14, UR14, 0xe ;  /* 0x0000000e0e0e789a */ /* 0x000fe40008000000 */
[----:B------:R-:W-:-:S02]  /*4c90*/  USHF.R.U32.HI UR4, URZ, 0x4, UR4 ;  /* 0x00000004ff047899 */ /* 0x000fc40008011604 */
[----:B------:R-:W-:Y:S02]  /*4ca0*/  UIADD3 UR32, UP1, UPT, UR14, 0x2, URZ ;  /* 0x000000020e207890 */ /* 0x000fe4000ff3e0ff */
[----:B------:R-:W-:Y:S02]  /*4cb0*/  USGXT.U32 UR16, UR4, 0xe ;  /* 0x0000000e0410789a */ /* 0x000fe40008000000 */
[----:B------:R-:W-:Y:S01]  /*4cc0*/  UIADD3 UR38, UP2, UPT, UR32, 0x4, URZ ;  /* 0x0000000420267890 */ /* 0x000fe2000ff5e0ff */
[----:B------:R-:W-:Y:S01]  /*4cd0*/  UMOV UR4, URZ ;  /* 0x000000ff00047c82 */ /* 0x000fe20008000000 */
[----:B------:R-:W-:Y:S01]  /*4ce0*/  UMOV UR42, 0x0 ;  /* 0x00000000002a7882 */ /* 0x000fe20000000000 */
[----:B------:R-:W-:Y:S02]  /*4cf0*/  UIADD3.X UR33, UPT, UPT, UR4, 0x40004040, URZ, UP1, !UPT ;  /* 0x4000404004217890 */ /* 0x000fe40008ffe4ff */
[----:B------:R-:W-:Y:S02]  /*4d00*/  UIADD3 UR34, UP1, UPT, UR16, 0x2, URZ ;  /* 0x0000000210227890 */ /* 0x000fe4000ff3e0ff */
[----:B------:R-:W-:-:S02]  /*4d10*/  UIADD3.X UR39, UPT, UPT, UR33, URZ, URZ, UP2, !UPT ;  /* 0x000000ff21277290 */ /* 0x000fc400097fe4ff */
[----:B------:R-:W-:Y:S02]  /*4d20*/  UIADD3.X UR35, UPT, UPT, UR8, 0x40004040, URZ, UP1, !UPT ;  /* 0x4000404008237890 */ /* 0x000fe40008ffe4ff */
[----:B------:R-:W-:Y:S01]  /*4d30*/  UIADD3 UR36, UP1, UPT, UR32, 0x2, URZ ;  /* 0x0000000220247890 */ /* 0x000fe2000ff3e0ff */
[----:B------:R-:W-:Y:S01]  /*4d40*/  UMOV UR8, UR12 ;  /* 0x0000000c00087c82 */ /* 0x000fe20008000000 */
[----:B------:R-:W-:Y:S01]  /*4d50*/  UIADD3 UR40, UP2, UPT, UR34, 0x4, URZ ;  /* 0x0000000422287890 */ /* 0x000fe2000ff5e0ff */
[----:B------:R-:W-:Y:S01]  /*4d60*/  UMOV UR4, UR8 ;  /* 0x0000000800047c82 */ /* 0x000fe20008000000 */
[----:B------:R-:W-:Y:S02]  /*4d70*/  UIADD3.X UR37, UPT, UPT, UR33, URZ, URZ, UP1, !UPT ;  /* 0x000000ff21257290 */ /* 0x000fe40008ffe4ff */
[----:B------:R-:W-:Y:S02]  /*4d80*/  UIADD3 UR8, UP1, UPT, UR34, 0x2, URZ ;  /* 0x0000000222087890 */ /* 0x000fe4000ff3e0ff */
[----:B------:R-:W-:-:S02]  /*4d90*/  UIADD3.X UR41, UPT, UPT, UR35, URZ, URZ, UP2, !UPT ;  /* 0x000000ff23297290 */ /* 0x000fc400097fe4ff */
[----:B------:R-:W-:Y:S01]  /*4da0*/  UIADD3.X UR9, UPT, UPT, UR35, URZ, URZ, UP1, !UPT ;  /* 0x000000ff23097290 */ /* 0x000fe20008ffe4ff */
[----:B------:R-:W-:Y:S01]  /*4db0*/  UMOV UR43, 0x4100910 ;  /* 0x04100910002b7882 */ /* 0x000fe20000000000 */
[----:B------:R-:W-:Y:S01]  /*4dc0*/  UMOV UR15, 0x40004040 ;  /* 0x40004040000f7882 */ /* 0x000fe20000000000 */
[----:B------:R-:W-:Y:S01]  /*4dd0*/  UMOV UR17, 0x40004040 ;  /* 0x4000404000117882 */ /* 0x000fe20000000000 */
[----:B------:R-:W-:Y:S01]  /*4de0*/  UMOV UR44, 0x0 ;  /* 0x00000000002c7882 */ /* 0x000fe20000000000 */
[----:B------:R-:W-:Y:S01]  /*4df0*/  UMOV UR45, 0x4100910 ;  /* 0x04100910002d7882 */ /* 0x000fe20000000000 */
[----:B------:R-:W-:Y:S01]  /*4e00*/  UMOV UR46, 0x0 ;  /* 0x00000000002e7882 */ /* 0x000fe20000000000 */
[----:B------:R-:W-:Y:S01]  /*4e10*/  UMOV UR47, 0x4100910 ;  /* 0x04100910002f7882 */ /* 0x000fe20000000000 */
[----:B------:R1:W-:Y:S01]  /*4e20*/  UTCHMMA gdesc[UR14], gdesc[UR16], tmem[UR26], tmem[UR42], idesc[UR43], UPT ;  /* 0x00ff2a100e0075ea */ /* 0x0003e2000b80001a */
[----:B------:R-:W-:Y:S01]  /*4e30*/  UMOV UR48, 0x0 ;  /* 0x0000000000307882 */ /* 0x000fe20000000000 */
[----:B------:R-:W-:Y:S01]  /*4e40*/  UMOV UR49, 0x4100910 ;  /* 0x0410091000317882 */ /* 0x000fe20000000000 */
[----:B------:R1:W-:Y:S01]  /*4e50*/  UTCHMMA gdesc[UR32], gdesc[UR34], tmem[UR26], tmem[UR44], idesc[UR45], UPT ;  /* 0x00ff2c22200075ea */ /* 0x0003e2000b80001a */
[----:B------:R1:W-:Y:S01]  /*4e60*/  UTCHMMA gdesc[UR36], gdesc[UR8], tmem[UR26], tmem[UR46], idesc[UR47], UPT ;  /* 0x00ff2e08240075ea */ /* 0x0003e2000b80001a */
[----:B------:R1:W-:Y:S01]  /*4e70*/  UTCHMMA gdesc[UR38], gdesc[UR40], tmem[UR26], tmem[UR48], idesc[UR49], UPT ;  /* 0x00ff3028260075ea */ /* 0x0003e2000b80001a */
[----:B------:R1:W-:Y:S01]  /*4e80*/  UTCBAR [UR4], URZ ;  /* 0x000000ff040073e9 */ /* 0x0003e200080000ff */
[----:B------:R-:W-:Y:S01]  /*4e90*/  NOP ;  /* 0x0000000000007918 */ /* 0x000fe20000000000 */
.L_x_8:
[----:B------:R-:W2:Y:S01]  /*4ea0*/  SYNCS.PHASECHK.TRANS64.TRYWAIT P4, [UR18], R4 ;  /* 0x00000004ff0075a7 */ /* 0x000ea20008081112 */
[----:B------:R-:W-:Y:S01]  /*4eb0*/  ISETP.LE.AND P3, PT, R100, UR7, PT ;  /* 0x0000000764007c0c */ /* 0x000fe2000bf63270 */
[----:B-1----:R-:W-:Y:S01]  /*4ec0*/  UMOV UR4, UR6 ;  /* 0x0000000600047c82 */ /* 0x002fe20008000000 */
[----:B--2---:R-:W-:Y:S11]  /*4ed0*/  @!P4 BRA `(.L_x_9) ;  /* 0x000000200028c947 */ /* 0x004ff60003800000 */
.L_x_16:
[----:B------:R-:W-:Y:S01]  /*4ee0*/  BAR.SYNC.DEFER_BLOCKING 0x0 ;  /* 0x0000000000007b1d */ /* 0x000fe20000010000 */
[-C--:B------:R-:W-:Y:S01]  /*4ef0*/  ISETP.GE.AND P4, PT, R38, R143.reuse, PT ;  /* 0x0000008f2600720c */ /* 0x080fe20003f86270 */
[----:B------:R-:W-:Y:S01]  /*4f00*/  UIADD3 UR20, UPT, UPT, UR20, 0x1, URZ ;  /* 0x0000000114147890 */ /* 0x000fe2000fffe0ff */
[-C--:B------:R-:W-:Y:S01]  /*4f10*/  ISETP.GE.AND P6, PT, R138, R143.reuse, PT ;  /* 0x0000008f8a00720c */ /* 0x080fe20003fc6270 */
[----:B------:R-:W-:Y:S01]  /*4f20*/  UIADD3 UR7, UPT, UPT, UR7, 0x1, URZ ;  /* 0x0000000107077890 */ /* 0x000fe2000fffe0ff */
[----:B------:R-:W-:Y:S01]  /*4f30*/  SEL R4, RZ, 0x4, P4 ;  /* 0x00000004ff047807 */ /* 0x000fe20002000000 */
[----:B------:R-:W-:Y:S01]  /*4f40*/  UISETP.GT.AND UP1, UPT, UR20, 0x2, UPT ;  /* 0x000000021400788c */ /* 0x000fe2000bf24270 */
[-C--:B------:R-:W-:Y:S01]  /*4f50*/  ISETP.GE.AND P4, PT, R139, R143.reuse, PT ;  /* 0x0000008f8b00720c */ /* 0x080fe20003f86270 */
[----:B------:R-:W-:Y:S01]  /*4f60*/  UIADD3 UR19, UPT, UPT, UR19, 0x1, URZ ;  /* 0x0000000113137890 */ /* 0x000fe2000fffe0ff */
[----:B------:R-:W-:Y:S01]  /*4f70*/  SEL R4, R4, RZ, !P3 ;  /* 0x000000ff04047207 */ /* 0x000fe20005800000 */
[----:B------:R-:W-:Y:S01]  /*4f80*/  USEL UR20, UR20, URZ, !UP1 ;  /* 0x000000ff14147287 */ /* 0x000fe2000c800000 */
[----:B------:R-:W-:Y:S01]  /*4f90*/  SEL R5, RZ, 0x4, P4 ;  /* 0x00000004ff057807 */ /* 0x000fe20002000000 */
[----:B------:R-:W-:Y:S01]  /*4fa0*/  UISETP.GT.AND UP1, UPT, UR19, 0x1, UPT ;  /* 0x000000011300788c */ /* 0x000fe2000bf24270 */
[----:B------:R-:W-:Y:S01]  /*4fb0*/  ISETP.NE.U32.AND P5, PT, R4, RZ, PT ;  /* 0x000000ff0400720c */ /* 0x000fe20003fa5070 */
[----:B------:R-:W-:Y:S01]  /*4fc0*/  ULEA UR6, UR20, UR10, 0xd ;  /* 0x0000000a14067291 */ /* 0x000fe2000f8e68ff */
[----:B------:R-:W-:Y:S01]  /*4fd0*/  IADD3 R4, P4, PT, R91, UR21, RZ ;  /* 0x000000155b047c10 */ /* 0x000fe2000ff9e0ff */
[----:B------:R-:W-:Y:S01]  /*4fe0*/  USEL UR19, UR19, URZ, !UP1 ;  /* 0x000000ff13137287 */ /* 0x000fe2000c800000 */
[----:B------:R-:W-:Y:S01]  /*4ff0*/  SEL R6, R5, RZ, !P3 ;  /* 0x000000ff05067207 */ /* 0x000fe20005800000 */
[----:B------:R-:W-:Y:S01]  /*5000*/  UMOV UR18, UR12 ;  /* 0x0000000c00127c82 */ /* 0x000fe20008000000 */
[----:B------:R-:W-:Y:S01]  /*5010*/  IADD3.X R5, PT, PT, R90, UR13, RZ, P4, !PT ;  /* 0x0000000d5a057c10 */ /* 0x000fe2000a7fe4ff */
[----:B------:R-:W-:Y:S01]  /*5020*/  VIADD R11, R130, UR6 ;  /* 0x00000006820b7c36 */ /* 0x000fe20008000000 */
[----:B------:R-:W-:Y:S01]  /*5030*/  ISETP.NE.U32.AND P4, PT, R6, RZ, PT ;  /* 0x000000ff0600720c */ /* 0x000fe20003f85070 */
[----:B------:R-:W-:Y:S01]  /*5040*/  VIADD R15, R128, UR6 ;  /* 0x00000006800f7c36 */ /* 0x000fe20008000000 */
[----:B------:R-:W-:Y:S01]  /*5050*/  SEL R7, RZ, 0x4, P6 ;  /* 0x00000004ff077807 */ /* 0x000fe20003000000 */
[----:B------:R-:W-:Y:S01]  /*5060*/  VIADD R17, R42, UR6 ;  /* 0x000000062a117c36 */ /* 0x000fe20008000000 */
[----:B------:R-:W-:Y:S01]  /*5070*/  ISETP.GE.AND P6, PT, R137, R143, PT ;  /* 0x0000008f8900720c */ /* 0x000fe20003fc6270 */
[----:B------:R-:W-:Y:S01]  /*5080*/  @!PT LDS RZ, [RZ] ;  /* 0x00000000fffff984 */ /* 0x000fe20000000800 */
[----:B------:R-:W-:Y:S01]  /*5090*/  @!PT LDS RZ, [RZ] ;  /* 0x00000000fffff984 */ /* 0x000fe20000000800 */
[----:B------:R-:W-:Y:S01]  /*50a0*/  @!PT LDS RZ, [RZ] ;  /* 0x00000000fffff984 */ /* 0x000fe20000000800 */
[----:B------:R1:W-:Y:S01]  /*50b0*/  LDGSTS.E [R11], desc[UR22][R4.64], P5 ;  /* 0x00000000040b7fae */ /* 0x0003e2000a9a1016 */
[----:B------:R-:W-:Y:S01]  /*50c0*/  IADD3 R6, P5, PT, R89, UR21, RZ ;  /* 0x0000001559067c10 */ /* 0x000fe2000ffbe0ff */
[----:B------:R-:W-:Y:S01]  /*50d0*/  VIADD R19, R37, UR6 ;  /* 0x0000000625137c36 */ /* 0x000fe20008000000 */
[----:B------:R-:W-:Y:S01]  /*50e0*/  SEL R8, R7, RZ, !P3 ;  /* 0x000000ff07087207 */ /* 0x000fe20005800000 */
[----:B------:R-:W-:Y:S01]  /*50f0*/  VIADD R21, R27, UR6 ;  /* 0x000000061b157c36 */ /* 0x000fe20008000000 */
[----:B------:R-:W-:Y:S01]  /*5100*/  IADD3.X R7, PT, PT, R88, UR13, RZ, P5, !PT ;  /* 0x0000000d58077c10 */ /* 0x000fe2000affe4ff */
[----:B------:R-:W-:Y:S01]  /*5110*/  VIADD R103, R131, UR6 ;  /* 0x0000000683677c36 */ /* 0x000fe20008000000 */
[----:B------:R-:W-:Y:S01]  /*5120*/  ISETP.NE.U32.AND P5, PT, R8, RZ, PT ;  /* 0x000000ff0800720c */ /* 0x000fe20003fa5070 */
[----:B------:R-:W-:Y:S01]  /*5130*/  VIADD R105, R12, UR6 ;  /* 0x000000060c697c36 */ /* 0x000fe20008000000 */
[----:B------:R-:W-:Y:S01]  /*5140*/  SEL R9, RZ, 0x4, P6 ;  /* 0x00000004ff097807 */ /* 0x000fe20003000000 */
[----:B------:R2:W-:Y:S01]  /*5150*/  LDGSTS.E [R11+0x8], desc[UR22][R6.64], P4 ;  /* 0x00008000060b7fae */ /* 0x0005e2000a1a1016 */
[----:B------:R-:W-:-:S02]  /*5160*/  IADD3 R8, P4, PT, R87, UR21, RZ ;  /* 0x0000001557087c10 */ /* 0x000fc4000ff9e0ff */
[----:B------:R-:W-:Y:S02]  /*5170*/  SEL R10, R9, RZ, !P3 ;  /* 0x000000ff090a7207 */ /* 0x000fe40005800000 */
[----:B------:R-:W-:Y:S02]  /*5180*/  ISETP.GE.AND P6, PT, R134, R143, PT ;  /* 0x0000008f8600720c */ /* 0x000fe40003fc6270 */
[----:B------:R-:W-:Y:S02]  /*5190*/  IADD3.X R9, PT, PT, R86, UR13, RZ, P4, !PT ;  /* 0x0000000d56097c10 */ /* 0x000fe4000a7fe4ff */
[----:B------:R-:W-:Y:S02]  /*51a0*/  ISETP.NE.U32.AND P4, PT, R10, RZ, PT ;  /* 0x000000ff0a00720c */ /* 0x000fe40003f85070 */
[----:B-1----:R-:W-:Y:S01]  /*51b0*/  SEL R5, RZ, 0x4, P6 ;  /* 0x00000004ff057807 */ /* 0x002fe20003000000 */
[----:B------:R1:W-:Y:S01]  /*51c0*/  LDGSTS.E [R15], desc[UR22][R8.64], P5 ;  /* 0x00000000080f7fae */ /* 0x0003e2000a9a1016 */
[----:B------:R-:W-:Y:S01]  /*51d0*/  IADD3 R4, P5, PT, R85, UR21, RZ ;  /* 0x0000001555047c10 */ /* 0x000fe2000ffbe0ff */
[----:B--2---:R-:W-:Y:S01]  /*51e0*/  VIADD R11, R49, UR6 ;  /* 0x00000006310b7c36 */ /* 0x004fe20008000000 */
[----:B------:R-:W-:-:S02]  /*51f0*/  SEL R6, R5, RZ, !P3 ;  /* 0x000000ff05067207 */ /* 0x000fc40005800000 */
[----:B------:R-:W-:Y:S02]  /*5200*/  ISETP.GE.AND P6, PT, R132, R143, PT ;  /* 0x0000008f8400720c */ /* 0x000fe40003fc6270 */
[----:B------:R-:W-:Y:S02]  /*5210*/  IADD3.X R5, PT, PT, R84, UR13, RZ, P5, !PT ;  /* 0x0000000d54057c10 */ /* 0x000fe4000affe4ff */
[----:B------:R-:W-:Y:S02]  /*5220*/  ISETP.NE.U32.AND P5, PT, R6, RZ, PT ;  /* 0x000000ff0600720c */ /* 0x000fe40003fa5070 */
[----:B------:R-:W-:Y:S01]  /*5230*/  SEL R7, RZ, 0x4, P6 ;  /* 0x00000004ff077807 */ /* 0x000fe20003000000 */
[----:B------:R2:W-:Y:S01]  /*5240*/  LDGSTS.E [R15+0x8], desc[UR22][R4.64], P4 ;  /* 0x00008000040f7fae */ /* 0x0005e2000a1a1016 */
[----:B------:R-:W-:Y:S02]  /*5250*/  IADD3 R6, P4, PT, R83, UR21, RZ ;  /* 0x0000001553067c10 */ /* 0x000fe4000ff9e0ff */
[----:B------:R-:W-:-:S02]  /*5260*/  SEL R10, R7, RZ, !P3 ;  /* 0x000000ff070a7207 */ /* 0x000fc40005800000 */
[----:B------:R-:W-:Y:S02]  /*5270*/  ISETP.GE.AND P6, PT, R125, R143, PT ;  /* 0x0000008f7d00720c */ /* 0x000fe40003fc6270 */
[----:B------:R-:W-:Y:S02]  /*5280*/  IADD3.X R7, PT, PT, R82, UR13, RZ, P4, !PT ;  /* 0x0000000d52077c10 */ /* 0x000fe4000a7fe4ff */
[----:B------:R-:W-:Y:S02]  /*5290*/  ISETP.NE.U32.AND P4, PT, R10, RZ, PT ;  /* 0x000000ff0a00720c */ /* 0x000fe40003f85070 */
[----:B-1----:R-:W-:Y:S01]  /*52a0*/  SEL R9, RZ, 0x4, P6 ;  /* 0x00000004ff097807 */ /* 0x002fe20003000000 */
[----:B------:R1:W-:Y:S01]  /*52b0*/  LDGSTS.E [R11], desc[UR22][R6.64], P5 ;  /* 0x00000000060b7fae */ /* 0x0003e2000a9a1016 */
[----:B------:R-:W-:Y:S02]  /*52c0*/  IADD3 R8, P5, PT, R81, UR21, RZ ;  /* 0x0000001551087c10 */ /* 0x000fe4000ffbe0ff */
[----:B--2---:R-:W-:-:S02]  /*52d0*/  SEL R4, R9, RZ, !P3 ;  /* 0x000000ff09047207 */ /* 0x004fc40005800000 */
        /* <DEDUP_REMOVED lines=21> */
[----:B------:R-:W-:Y:S02]  /*5430*/  IADD3.X R9, PT, PT, R74, UR13, RZ, P4, !PT ;  /* 0x0000000d4a097c10 */ /* 0x000fe4000a7fe4ff */
[----:B------:R-:W-:Y:S02]  /*5440*/  ISETP.GE.AND P6, PT, R45, R143, PT ;  /* 0x0000008f2d00720c */ /* 0x000fe40003fc6270 */
[----:B------:R-:W-:Y:S01]  /*5450*/  ISETP.NE.U32.AND P4, PT, R10, RZ, PT ;  /* 0x000000ff0a00720c */ /* 0x000fe20003f85070 */
[----:B------:R3:W-:Y:S01]  /*5460*/  LDGSTS.E [R19], desc[UR22][R8.64], P5 ;  /* 0x0000000008137fae */ /* 0x0007e2000a9a1016 */
[----:B-1----:R-:W-:Y:S01]  /*5470*/  SEL R4, RZ, 0x4, P6 ;  /* 0x00000004ff047807 */ /* 0x002fe20003000000 */
[----:B--2---:R-:W-:Y:S01]  /*5480*/  VIADD R17, R29, UR6 ;  /* 0x000000061d117c36 */ /* 0x004fe20008000000 */
[----:B------:R-:W-:Y:S02]  /*5490*/  IADD3 R14, P5, PT, R73, UR21, RZ ;  /* 0x00000015490e7c10 */ /* 0x000fe4000ffbe0ff */
[----:B------:R-:W-:-:S02]  /*54a0*/  SEL R4, R4, RZ, !P3 ;  /* 0x000000ff04047207 */ /* 0x000fc40005800000 */
[-C--:B------:R-:W-:Y:S02]  /*54b0*/  ISETP.GE.AND P6, PT, R43, R143.reuse, PT ;  /* 0x0000008f2b00720c */ /* 0x080fe40003fc6270 */
[----:B------:R-:W-:Y:S02]  /*54c0*/  IADD3.X R15, PT, PT, R72, UR13, RZ, P5, !PT ;  /* 0x0000000d480f7c10 */ /* 0x000fe4000affe4ff */
[----:B------:R-:W-:Y:S02]  /*54d0*/  ISETP.NE.U32.AND P5, PT, R4, RZ, PT ;  /* 0x000000ff0400720c */ /* 0x000fe40003fa5070 */
[----:B------:R-:W-:Y:S01]  /*54e0*/  SEL R4, RZ, 0x4, P6 ;  /* 0x00000004ff047807 */ /* 0x000fe20003000000 */
[----:B------:R1:W-:Y:S01]  /*54f0*/  LDGSTS.E [R19+0x8], desc[UR22][R14.64], P4 ;  /* 0x000080000e137fae */ /* 0x0003e2000a1a1016 */
[----:B------:R-:W-:Y:S02]  /*5500*/  ISETP.GE.AND P4, PT, R32, R143, PT ;  /* 0x0000008f2000720c */ /* 0x000fe40003f86270 */
[----:B------:R-:W-:-:S02]  /*5510*/  IADD3 R10, P6, PT, R71, UR21, RZ ;  /* 0x00000015470a7c10 */ /* 0x000fc4000ffde0ff */
[----:B------:R-:W-:Y:S02]  /*5520*/  SEL R4, R4, RZ, !P3 ;  /* 0x000000ff04047207 */ /* 0x000fe40005800000 */
[----:B------:R-:W-:Y:S02]  /*5530*/  SEL R5, RZ, 0x4, P4 ;  /* 0x00000004ff057807 */ /* 0x000fe40002000000 */
[----:B------:R-:W-:Y:S02]  /*5540*/  IADD3.X R11, PT, PT, R70, UR13, RZ, P6, !PT ;  /* 0x0000000d460b7c10 */ /* 0x000fe4000b7fe4ff */
[----:B------:R-:W-:Y:S02]  /*5550*/  ISETP.NE.U32.AND P6, PT, R4, RZ, PT ;  /* 0x000000ff0400720c */ /* 0x000fe40003fc5070 */
[----:B------:R-:W-:Y:S01]  /*5560*/  IADD3 R4, P4, PT, R99, UR21, RZ ;  /* 0x0000001563047c10 */ /* 0x000fe2000ff9e0ff */
[----:B------:R-:W-:Y:S01]  /*5570*/  LDGSTS.E [R17], desc[UR22][R10.64], P5 ;  /* 0x000000000a117fae */ /* 0x000fe2000a9a1016 */
[----:B------:R-:W-:-:S02]  /*5580*/  SEL R6, R5, RZ, !P3 ;  /* 0x000000ff05067207 */ /* 0x000fc40005800000 */
[----:B------:R-:W-:Y:S02]  /*5590*/  IADD3.X R5, PT, PT, R98, UR13, RZ, P4, !PT ;  /* 0x0000000d62057c10 */ /* 0x000fe4000a7fe4ff */
[----:B------:R-:W-:Y:S02]  /*55a0*/  ISETP.NE.U32.AND P4, PT, R6, RZ, PT ;  /* 0x000000ff0600720c */ /* 0x000fe40003f85070 */
[----:B------:R-:W-:-:S03]  /*55b0*/  IADD3 R6, P5, PT, R97, UR21, RZ ;  /* 0x0000001561067c10 */ /* 0x000fc6000ffbe0ff */
[----:B------:R2:W-:Y:S01]  /*55c0*/  LDGSTS.E [R17+0x8], desc[UR22][R4.64], P6 ;  /* 0x0000800004117fae */ /* 0x0005e2000b1a1016 */
[----:B------:R-:W-:Y:S02]  /*55d0*/  IADD3.X R7, PT, PT, R96, UR13, RZ, P5, !PT ;  /* 0x0000000d60077c10 */ /* 0x000fe4000affe4ff */
[-C--:B------:R-:W-:Y:S02]  /*55e0*/  ISETP.GE.AND P6, PT, R31, R143.reuse, PT ;  /* 0x0000008f1f00720c */ /* 0x080fe40003fc6270 */
[----:B---3--:R-:W-:Y:S02]  /*55f0*/  IADD3 R8, P5, PT, R95, UR21, RZ ;  /* 0x000000155f087c10 */ /* 0x008fe4000ffbe0ff */
[----:B-1----:R-:W-:Y:S01]  /*5600*/  SEL R14, RZ, 0x4, P6 ;  /* 0x00000004ff0e7807 */ /* 0x002fe20003000000 */
[----:B------:R1:W-:Y:S01]  /*5610*/  LDGSTS.E [R21], desc[UR22][R6.64], P4 ;  /* 0x0000000006157fae */ /* 0x0003e2000a1a1016 */
[-C--:B------:R-:W-:Y:S02]  /*5620*/  ISETP.GE.AND P4, PT, R30, R143.reuse, PT ;  /* 0x0000008f1e00720c */ /* 0x080fe40003f86270 */
[----:B------:R-:W-:Y:S01]  /*5630*/  SEL R14, R14, RZ, !P3 ;  /* 0x000000ff0e0e7207 */ /* 0x000fe20005800000 */
[----:B--2---:R-:W-:Y:S01]  /*5640*/  VIADD R17, R22, UR6 ;  /* 0x0000000616117c36 */ /* 0x004fe20008000000 */
[----:B------:R-:W-:Y:S01]  /*5650*/  SEL R4, RZ, 0x4, P4 ;  /* 0x00000004ff047807 */ /* 0x000fe20002000000 */
[----:B------:R-:W-:Y:S01]  /*5660*/  USEL UR6, URZ, 0x1, !UP1 ;  /* 0x00000001ff067887 */ /* 0x000fe2000c800000 */
[----:B------:R-:W-:-:S02]  /*5670*/  ISETP.GE.AND P4, PT, R0, R143, PT ;  /* 0x0000008f0000720c */ /* 0x000fc40003f86270 */
[----:B------:R-:W-:Y:S01]  /*5680*/  IADD3.X R9, PT, PT, R94, UR13, RZ, P5, !PT ;  /* 0x0000000d5e097c10 */ /* 0x000fe2000affe4ff */
[----:B------:R-:W-:Y:S01]  /*5690*/  ULOP3.LUT UR6, UR4, UR6, URZ, 0x3c, !UPT ;  /* 0x0000000604067292 */ /* 0x000fe2000f8e3cff */
[----:B------:R-:W-:Y:S02]  /*56a0*/  ISETP.NE.U32.AND P6, PT, R14, RZ, PT ;  /* 0x000000ff0e00720c */ /* 0x000fe40003fc5070 */
[----:B------:R-:W-:Y:S02]  /*56b0*/  IADD3 R10, P5, PT, R93, UR21, RZ ;  /* 0x000000155d0a7c10 */ /* 0x000fe4000ffbe0ff */
[----:B------:R-:W-:Y:S02]  /*56c0*/  SEL R4, R4, RZ, !P3 ;  /* 0x000000ff04047207 */ /* 0x000fe40005800000 */
[----:B------:R-:W-:Y:S02]  /*56d0*/  SEL R5, RZ, 0x4, P4 ;  /* 0x00000004ff057807 */ /* 0x000fe40002000000 */
[----:B------:R-:W-:-:S02]  /*56e0*/  IADD3.X R11, PT, PT, R92, UR13, RZ, P5, !PT ;  /* 0x0000000d5c0b7c10 */ /* 0x000fc4000affe4ff */
[----:B------:R-:W-:Y:S01]  /*56f0*/  ISETP.GE.AND P4, PT, R144, R143, PT ;  /* 0x0000008f9000720c */ /* 0x000fe20003f86270 */
[----:B------:R-:W-:Y:S01]  /*5700*/  VIADD R143, R143, 0xffffffe0 ;  /* 0xffffffe08f8f7836 */ /* 0x000fe20000000000 */
[----:B------:R-:W-:Y:S01]  /*5710*/  ISETP.NE.U32.AND P5, PT, R4, RZ, PT ;  /* 0x000000ff0400720c */ /* 0x000fe20003fa5070 */
[----:B------:R2:W-:Y:S01]  /*5720*/  LDGSTS.E [R21+0x8], desc[UR22][R8.64], P6 ;  /* 0x0000800008157fae */ /* 0x0005e2000b1a1016 */
[----:B------:R-:W-:Y:S02]  /*5730*/  SEL R5, R5, RZ, !P3 ;  /* 0x000000ff05057207 */ /* 0x000fe40005800000 */
[----:B------:R-:W-:Y:S02]  /*5740*/  SEL R4, RZ, 0x4, P4 ;  /* 0x00000004ff047807 */ /* 0x000fe40002000000 */
[----:B------:R-:W-:Y:S02]  /*5750*/  ISETP.NE.U32.AND P4, PT, R5, RZ, PT ;  /* 0x000000ff0500720c */ /* 0x000fe40003f85070 */
[----:B------:R-:W-:Y:S01]  /*5760*/  IADD3 R14, P6, PT, R69, UR21, RZ ;  /* 0x00000015450e7c10 */ /* 0x000fe2000ffde0ff */
[----:B------:R-:W-:Y:S01]  /*5770*/  UIADD3 UR21, UP3, UPT, UR21, UR27, URZ ;  /* 0x0000001b15157290 */ /* 0x000fe2000ff7e0ff */
[----:B------:R-:W-:-:S02]  /*5780*/  SEL R4, R4, RZ, !P3 ;  /* 0x000000ff04047207 */ /* 0x000fc40005800000 */
[----:B------:R-:W-:Y:S01]  /*5790*/  IADD3.X R15, PT, PT, R68, UR13, RZ, P6, !PT ;  /* 0x0000000d440f7c10 */ /* 0x000fe2000b7fe4ff */
[----:B------:R3:W-:Y:S01]  /*57a0*/  LDGSTS.E [R17], desc[UR22][R10.64], P5 ;  /* 0x000000000a117fae */ /* 0x0007e2000a9a1016 */
[----:B------:R-:W-:Y:S01]  /*57b0*/  IADD3 R18, P5, PT, R67, UR24, RZ ;  /* 0x0000001843127c10 */ /* 0x000fe2000ffbe0ff */
[----:B------:R-:W-:Y:S01]  /*57c0*/  UIADD3.X UR13, UPT, UPT, UR13, UR28, URZ, UP3, !UPT ;  /* 0x0000001c0d0d7290 */ /* 0x000fe20009ffe4ff */
[----:B------:R-:W-:Y:S02]  /*57d0*/  ISETP.NE.U32.AND P3, PT, R4, RZ, PT ;  /* 0x000000ff0400720c */ /* 0x000fe40003f65070 */
[----:B------:R-:W-:Y:S01]  /*57e0*/  IADD3.X R19, PT, PT, R66, UR25, RZ, P5, !PT ;  /* 0x0000001942137c10 */ /* 0x000fe2000affe4ff */
[----:B------:R4:W-:Y:S01]  /*57f0*/  LDGSTS.E [R17+0x8], desc[UR22][R14.64], P4 ;  /* 0x000080000e117fae */ /* 0x0009e2000a1a1016 */
[----:B-1----:R-:W-:Y:S02]  /*5800*/  IADD3 R6, P4, PT, R59, UR24, RZ ;  /* 0x000000183b067c10 */ /* 0x002fe4000ff9e0ff */
[----:B--2---:R-:W-:Y:S01]  /*5810*/  IADD3 R8, P5, PT, R55, UR24, RZ ;  /* 0x0000001837087c10 */ /* 0x004fe2000ffbe0ff */
[----:B------:R-:W0:Y:S01]  /*5820*/  LDGDEPBAR ;  /* 0x00000000000079af */ /* 0x000e220000000000 */
[----:B------:R-:W-:-:S02]  /*5830*/  IADD3.X R7, PT, PT, R58, UR25, RZ, P4, !PT ;  /* 0x000000193a077c10 */ /* 0x000fc4000a7fe4ff */
[----:B------:R-:W-:Y:S02]  /*5840*/  IADD3 R4, P6, PT, R63, UR24, RZ ;  /* 0x000000183f047c10 */ /* 0x000fe4000ffde0ff */
[----:B---3--:R-:W-:Y:S01]  /*5850*/  IADD3 R10, P4, PT, R51, UR24, RZ ;  /* 0x00000018330a7c10 */ /* 0x008fe2000ff9e0ff */
[----:B------:R1:W-:Y:S01]  /*5860*/  LDGSTS.E [R103+0x6000], desc[UR22][R18.64], P3 ;  /* 0x0600000012677fae */ /* 0x0003e200099a1016 */
[----:B------:R-:W-:Y:S02]  /*5870*/  IADD3.X R9, PT, PT, R54, UR25, RZ, P5, !PT ;  /* 0x0000001936097c10 */ /* 0x000fe4000affe4ff */
[----:B----4-:R-:W-:Y:S02]  /*5880*/  IADD3 R14, P5, PT, R44, UR24, RZ ;  /* 0x000000182c0e7c10 */ /* 0x010fe4000ffbe0ff */
[----:B------:R-:W-:Y:S02]  /*5890*/  IADD3.X R5, PT, PT, R62, UR25, RZ, P6, !PT ;  /* 0x000000193e057c10 */ /* 0x000fe4000b7fe4ff */
[----:B------:R-:W-:-:S02]  /*58a0*/  IADD3.X R11, PT, PT, R50, UR25, RZ, P4, !PT ;  /* 0x00000019320b7c10 */ /* 0x000fc4000a7fe4ff */
[----:B------:R-:W-:Y:S01]  /*58b0*/  IADD3 R16, P4, PT, R34, UR24, RZ ;  /* 0x0000001822107c10 */ /* 0x000fe2000ff9e0ff */
[----:B------:R2:W-:Y:S01]  /*58c0*/  LDGSTS.E [R103+0x6400], desc[UR22][R4.64], P3 ;  /* 0x0640000004677fae */ /* 0x0005e200099a1016 */
[----:B------:R-:W-:Y:S02]  /*58d0*/  IADD3.X R15, PT, PT, R41, UR25, RZ, P5, !PT ;  /* 0x00000019290f7c10 */ /* 0x000fe4000affe4ff */
[----:B-1----:R-:W-:Y:S01]  /*58e0*/  IADD3 R18, P5, PT, R25, UR24, RZ ;  /* 0x0000001819127c10 */ /* 0x002fe2000ffbe0ff */
[----:B------:R1:W-:Y:S01]  /*58f0*/  LDGSTS.E [R103+0x6800], desc[UR22][R6.64], P3 ;  /* 0x0680000006677fae */ /* 0x0003e200099a1016 */
[----:B------:R-:W-:Y:S02]  /*5900*/  IADD3.X R17, PT, PT, R33, UR25, RZ, P4, !PT ;  /* 0x0000001921117c10 */ /* 0x000fe4000a7fe4ff */
[----:B------:R-:W-:Y:S01]  /*5910*/  IADD3 R20, P4, PT, R65, UR24, RZ ;  /* 0x0000001841147c10 */ /* 0x000fe2000ff9e0ff */
[----:B------:R3:W-:Y:S01]  /*5920*/  LDGSTS.E [R103+0x6c00], desc[UR22][R8.64], P3 ;  /* 0x06c0000008677fae */ /* 0x0007e200099a1016 */
[----:B------:R-:W-:-:S02]  /*5930*/  IADD3.X R19, PT, PT, R24, UR25, RZ, P5, !PT ;  /* 0x0000001918137c10 */ /* 0x000fc4000affe4ff */
[----:B------:R-:W-:Y:S01]  /*5940*/  IADD3.X R21, PT, PT, R64, UR25, RZ, P4, !PT ;  /* 0x0000001940157c10 */ /* 0x000fe2000a7fe4ff */
[----:B------:R4:W-:Y:S01]  /*5950*/  LDGSTS.E [R103+0x7000], desc[UR22][R10.64], P3 ;  /* 0x070000000a677fae */ /* 0x0009e200099a1016 */
[----:B--2---:R-:W-:Y:S02]  /*5960*/  IADD3 R4, P6, PT, R48, UR24, RZ ;  /* 0x0000001830047c10 */ /* 0x004fe4000ffde0ff */
[----:B-1----:R-:W-:Y:S01]  /*5970*/  IADD3 R6, P5, PT, R61, UR24, RZ ;  /* 0x000000183d067c10 */ /* 0x002fe2000ffbe0ff */
[----:B------:R1:W-:Y:S01]  /*5980*/  LDGSTS.E [R103+0x7400], desc[UR22][R14.64], P3 ;  /* 0x074000000e677fae */ /* 0x0003e200099a1016 */
[----:B------:R-:W-:Y:S02]  /*5990*/  IADD3.X R5, PT, PT, R46, UR25, RZ, P6, !PT ;  /* 0x000000192e057c10 */ /* 0x000fe4000b7fe4ff */
[----:B---3--:R-:W-:Y:S01]  /*59a0*/  IADD3 R8, P4, PT, R57, UR24, RZ ;  /* 0x0000001839087c10 */ /* 0x008fe2000ff9e0ff */
[----:B------:R2:W-:Y:S01]  /*59b0*/  LDGSTS.E [R103+0x7800], desc[UR22][R16.64], P3 ;  /* 0x0780000010677fae */ /* 0x0005e200099a1016 */
[----:B------:R-:W-:-:S02]  /*59c0*/  IADD3.X R7, PT, PT, R60, UR25, RZ, P5, !PT ;  /* 0x000000193c077c10 */ /* 0x000fc4000affe4ff */
[----:B----4-:R-:W-:Y:S01]  /*59d0*/  IADD3 R10, P5, PT, R53, UR24, RZ ;  /* 0x00000018350a7c10 */ /* 0x010fe2000ffbe0ff */
[----:B------:R3:W-:Y:S01]  /*59e0*/  LDGSTS.E [R103+0x7c00], desc[UR22][R18.64], P3 ;  /* 0x07c0000012677fae */ /* 0x0007e200099a1016 */
[----:B------:R-:W-:Y:S02]  /*59f0*/  IADD3.X R9, PT, PT, R56, UR25, RZ, P4, !PT ;  /* 0x0000001938097c10 */ /* 0x000fe4000a7fe4ff */
[----:B------:R-:W-:Y:S01]  /*5a00*/  IADD3.X R11, PT, PT, R52, UR25, RZ, P5, !PT ;  /* 0x00000019340b7c10 */ /* 0x000fe2000affe4ff */
[----:B------:R-:W-:Y:S01]  /*5a10*/  LDGSTS.E [R105+0x6200], desc[UR22][R20.64], P3 ;  /* 0x0620000014697fae */ /* 0x000fe200099a1016 */
[----:B-1----:R-:W-:Y:S02]  /*5a20*/  IADD3 R14, P4, PT, R39, UR24, RZ ;  /* 0x00000018270e7c10 */ /* 0x002fe4000ff9e0ff */
[----:B--2---:R-:W-:Y:S01]  /*5a30*/  IADD3 R16, P5, PT, R28, UR24, RZ ;  /* 0x000000181c107c10 */ /* 0x004fe2000ffbe0ff */
[----:B------:R-:W-:Y:S01]  /*5a40*/  LDGSTS.E [R105+0x6600], desc[UR22][R6.64], P3 ;  /* 0x0660000006697fae */ /* 0x000fe200099a1016 */
[----:B------:R-:W-:-:S02]  /*5a50*/  IADD3.X R15, PT, PT, R35, UR25, RZ, P4, !PT ;  /* 0x00000019230f7c10 */ /* 0x000fc4000a7fe4ff */
[----:B---3--:R-:W-:Y:S01]  /*5a60*/  IADD3 R18, P6, PT, R23, UR24, RZ ;  /* 0x0000001817127c10 */ /* 0x008fe2000ffde0ff */
[----:B------:R-:W-:Y:S01]  /*5a70*/  LDGSTS.E [R105+0x6a00], desc[UR22][R8.64], P3 ;  /* 0x06a0000008697fae */ /* 0x000fe200099a1016 */
[----:B------:R-:W-:Y:S01]  /*5a80*/  IADD3.X R17, PT, PT, R26, UR25, RZ, P5, !PT ;  /* 0x000000191a117c10 */ /* 0x000fe2000affe4ff */
[----:B------:R-:W-:Y:S01]  /*5a90*/  UIADD3 UR24, UP2, UPT, UR24, UR29, URZ ;  /* 0x0000001d18187290 */ /* 0x000fe2000ff5e0ff */
[----:B------:R-:W-:Y:S01]  /*5aa0*/  IADD3.X R19, PT, PT, R13, UR25, RZ, P6, !PT ;  /* 0x000000190d137c10 */ /* 0x000fe2000b7fe4ff */
[----:B------:R-:W-:Y:S02]  /*5ab0*/  LDGSTS.E [R105+0x6e00], desc[UR22][R10.64], P3 ;  /* 0x06e000000a697fae */ /* 0x000fe400099a1016 */
[----:B------:R-:W-:Y:S02]  /*5ac0*/  UIADD3.X UR25, UPT, UPT, UR25, UR30, URZ, UP2, !UPT ;  /* 0x0000001e19197290 */ /* 0x000fe400097fe4ff */
[----:B------:R1:W-:Y:S04]  /*5ad0*/  LDGSTS.E [R105+0x7200], desc[UR22][R4.64], P3 ;  /* 0x0720000004697fae */ /* 0x0003e800099a1016 */
[----:B------:R2:W-:Y:S04]  /*5ae0*/  LDGSTS.E [R105+0x7600], desc[UR22][R14.64], P3 ;  /* 0x076000000e697fae */ /* 0x0005e800099a1016 */
[----:B------:R2:W-:Y:S04]  /*5af0*/  LDGSTS.E [R105+0x7a00], desc[UR22][R16.64], P3 ;  /* 0x07a0000010697fae */ /* 0x0005e800099a1016 */
[----:B------:R2:W-:Y:S01]  /*5b00*/  LDGSTS.E [R105+0x7e00], desc[UR22][R18.64], P3 ;  /* 0x07e0000012697fae */ /* 0x0005e200099a1016 */
[----:B------:R-:W-:Y:S01]  /*5b10*/  ISETP.NE.U32.AND P3, PT, R101, UR7, PT ;  /* 0x0000000765007c0c */ /* 0x000fe2000bf65070 */
[----:B-1----:R-:W-:-:S02]  /*5b20*/  IMAD.U32 R4, RZ, RZ, UR4 ;  /* 0x00000004ff047e24 */ /* 0x002fc4000f8e00ff */
[----:B------:R-:W0:Y:S10]  /*5b30*/  LDGDEPBAR ;  /* 0x00000000000079af */ /* 0x000e340000000000 */
[----:B--2---:R-:W-:Y:S05]  /*5b40*/  @P3 BRA `(.L_x_10) ;  /* 0xfffffff000143947 */ /* 0x004fea000383ffff */
.L_x_7:
[C---:B------:R-:W-:Y:S01]  /*5b50*/  IMAD.SHL.U32 R4, R2.reuse, 0x10, RZ ;  /* 0x0000001002047824 */ /* 0x040fe200078e00ff */
[C---:B------:R-:W-:Y:S01]  /*5b60*/  LOP3.LUT R42, R2.reuse, 0x60, RZ, 0xc0, !PT ;  /* 0x00000060022a7812 */ /* 0x040fe200078ec0ff */
[----:B------:R-:W-:-:S03]  /*5b70*/  IMAD.SHL.U32 R5, R2, 0x200, RZ ;  /* 0x0000020002057824 */ /* 0x000fc600078e00ff */
[----:B------:R-:W-:Y:S02]  /*5b80*/  LOP3.LUT R4, R4, 0xf0, RZ, 0xc0, !PT ;  /* 0x000000f004047812 */ /* 0x000fe400078ec0ff */
[----:B------:R-:W-:-:S04]  /*5b90*/  LOP3.LUT R5, R5, 0x2000, RZ, 0xc0, !PT ;  /* 0x0000200005057812 */ /* 0x000fc800078ec0ff */
[----:B------:R-:W-:Y:S01]  /*5ba0*/  IADD3 R37, PT, PT, R4, UR10, R5 ;  /* 0x0000000a04257c10 */ /* 0x000fe2000fffe005 */
[----:B------:R-:W-:Y:S06]  /*5bb0*/  @!P2 BRA `(.L_x_11) ;  /* 0x000000000010a947 */ /* 0x000fec0003800000 */
[----:B------:R-:W-:-:S06]  /*5bc0*/  USHF.L.U32 UR4, UR4, 0x1f, URZ ;  /* 0x0000001f04047899 */ /* 0x000fcc00080006ff */
[----:B------:R-:W-:-:S04]  /*5bd0*/  IMAD.U32 R4, RZ, RZ, UR4 ;  /* 0x00000004ff047e24 */ /* 0x000fc8000f8e00ff */
[----:B------:R-:W1:Y:S02]  /*5be0*/  SYNCS.PHASECHK.TRANS64.TRYWAIT P1, [UR12], R4 ;  /* 0x00000004ff0075a7 */ /* 0x000e64000802110c */
[----:B-1----:R-:W-:Y:S05]  /*5bf0*/  @!P1 BRA `(.L_x_12) ;  /* 0x0000001000ec9947 */ /* 0x002fea0003800000 */
.L_x_11:
[----:B------:R-:W-:-:S04]  /*5c00*/  DEPBAR.LE SB0, 0x0 ;  /* 0x000080000000791a */ /* 0x000fc80000000000 */
[----:B------:R-:W-:Y:S01]  /*5c10*/  BAR.SYNC.DEFER_BLOCKING 0x0 ;  /* 0x0000000000007b1d */ /* 0x000fe20000010000 */
[C---:B---3--:R-:W-:Y:S01]  /*5c20*/  IMAD.IADD R62, R3.reuse, 0x1, R40 ;  /* 0x00000001033e7824 */ /* 0x048fe200078e0228 */
[----:B------:R-:W-:Y:S01]  /*5c30*/  LOP3.LUT R40, R2, 0x40, RZ, 0xc0, !PT ;  /* 0x0000004002287812 */ /* 0x000fe200078ec0ff */
[C---:B------:R-:W-:Y:S01]  /*5c40*/  IMAD.IADD R44, R3.reuse, 0x1, R0 ;  /* 0x00000001032c7824 */ /* 0x040fe200078e0200 */
[C---:B------:R-:W-:Y:S01]  /*5c50*/  LOP3.LUT R0, R3.reuse, R38, RZ, 0xfc, !PT ;  /* 0x0000002603007212 */ /* 0x040fe200078efcff */
[----:B------:R-:W-:Y:S01]  /*5c60*/  IMAD R39, R42, 0x8, R37 ;  /* 0x000000082a277824 */ /* 0x000fe200078e0225 */
[C-C-:B------:R-:W-:Y:S01]  /*5c70*/  LOP3.LUT R48, R3.reuse, 0x1c, R38.reuse, 0xfe, !PT ;  /* 0x0000001c03307812 */ /* 0x140fe200078efe26 */
[----:B------:R-:W1:Y:S01]  /*5c80*/  LDCU UR4, c[0x0][0x3b4] ;  /* 0x00007680ff0477ac */ /* 0x000e620008000800 */
[C-C-:B------:R-:W-:Y:S02]  /*5c90*/  LOP3.LUT R50, R3.reuse, 0x1a, R38.reuse, 0xfe, !PT ;  /* 0x0000001a03327812 */ /* 0x140fe400078efe26 */
[----:B------:R-:W-:-:S02]  /*5ca0*/  LOP3.LUT R52, R3, 0x18, R38, 0xfe, !PT ;  /* 0x0000001803347812 */ /* 0x000fc400078efe26 */
[C-C-:B------:R-:W-:Y:S02]  /*5cb0*/  LOP3.LUT R54, R3.reuse, 0x16, R38.reuse, 0xfe, !PT ;  /* 0x0000001603367812 */ /* 0x140fe400078efe26 */
[C-C-:B------:R-:W-:Y:S02]  /*5cc0*/  LOP3.LUT R56, R3.reuse, 0x14, R38.reuse, 0xfe, !PT ;  /* 0x0000001403387812 */ /* 0x140fe400078efe26 */
[C-C-:B------:R-:W-:Y:S02]  /*5cd0*/  LOP3.LUT R58, R3.reuse, 0x12, R38.reuse, 0xfe, !PT ;  /* 0x00000012033a7812 */ /* 0x140fe400078efe26 */
[C-C-:B------:R-:W-:Y:S02]  /*5ce0*/  LOP3.LUT R60, R3.reuse, 0x10, R38.reuse, 0xfe, !PT ;  /* 0x00000010033c7812 */ /* 0x140fe400078efe26 */
[C-C-:B------:R-:W-:Y:S02]  /*5cf0*/  LOP3.LUT R64, R3.reuse, 0xc, R38.reuse, 0xfe, !PT ;  /* 0x0000000c03407812 */ /* 0x140fe400078efe26 */
[C-C-:B------:R-:W-:Y:S01]  /*5d00*/  LOP3.LUT R66, R3.reuse, 0xa, R38.reuse, 0xfe, !PT ;  /* 0x0000000a03427812 */ /* 0x140fe200078efe26 */
[----:B------:R-:W2:Y:S02]  /*5d10*/  @!P0 SYNCS.CCTL.IV [UR10+0xc000] ;  /* 0x00c00000ff0089b1 */ /* 0x000ea4000800000a */
[----:B--2---:R-:W-:Y:S01]  /*5d20*/  BAR.SYNC.DEFER_BLOCKING 0x0 ;  /* 0x0000000000007b1d */ /* 0x004fe20000010000 */
[----:B------:R-:W-:-:S02]  /*5d30*/  LOP3.LUT R68, R3, 0x8, R38, 0xfe, !PT ;  /* 0x0000000803447812 */ /* 0x000fc400078efe26 */
[C-C-:B------:R-:W-:Y:S02]  /*5d40*/  LOP3.LUT R70, R3.reuse, 0x6, R38.reuse, 0xfe, !PT ;  /* 0x0000000603467812 */ /* 0x140fe400078efe26 */
[C-C-:B------:R-:W-:Y:S02]  /*5d50*/  LOP3.LUT R72, R3.reuse, 0x4, R38.reuse, 0xfe, !PT ;  /* 0x0000000403487812 */ /* 0x140fe400078efe26 */
[----:B------:R-:W-:Y:S01]  /*5d60*/  LOP3.LUT R38, R3, 0x2, R38, 0xfe, !PT ;  /* 0x0000000203267812 */ /* 0x000fe200078efe26 */
[----:B------:R-:W-:Y:S01]  /*5d70*/  LDTM.16dp32bit_t0_t15.x32 R4, tmem[UR11] ;  /* 0x0000000b000479ee */ /* 0x000fe20008a80000 */
[----:B------:R-:W2:Y:S01]  /*5d80*/  LDTM.16dp32bit_t16_t31.x32 R4, tmem[UR11+0x20] ;  /* 0x0000200b000479ee */ /* 0x000ea20008aa0000 */
[C---:B------:R-:W-:Y:S02]  /*5d90*/  LEA.HI R3, R2.reuse, R3, RZ, 0x1a ;  /* 0x0000000302037211 */ /* 0x040fe400078fd0ff */
[----:B------:R-:W-:Y:S02]  /*5da0*/  LOP3.LUT R37, R2, 0x3f, RZ, 0xc0, !PT ;  /* 0x0000003f02257812 */ /* 0x000fe400078ec0ff */
[----:B------:R-:W-:-:S05]  /*5db0*/  LEA R2, R40, UR10, 0x6 ;  /* 0x0000000a28027c11 */ /* 0x000fca000f8e30ff */
[----:B------:R-:W-:Y:S02]  /*5dc0*/  IMAD R2, R37, 0x10, R2 ;  /* 0x0000001025027824 */ /* 0x000fe400078e0202 */
[----:B------:R-:W3:Y:S01]  /*5dd0*/  LDC R37, c[0x0][0x3b8] ;  /* 0x0000ee00ff257b82 */ /* 0x000ee20000000800 */
[----:B------:R-:W4:Y:S01]  /*5de0*/  @!P0 SYNCS.CCTL.IV [UR10+0xc008] ;  /* 0x00c00800ff0089b1 */ /* 0x000f22000800000a */
[----:B------:R-:W-:Y:S01]  /*5df0*/  NOP ;  /* 0x0000000000007918 */ /* 0x000fe20000000000 */
[----:B------:R-:W5:Y:S01]  /*5e00*/  LDCU.128 UR8, c[0x0][0x390] ;  /* 0x00007200ff0877ac */ /* 0x000f620008000c00 */
[----:B--2---:R-:W-:Y:S02]  /*5e10*/  IMAD.MOV.U32 R40, RZ, RZ, R4 ;  /* 0x000000ffff287224 */ /* 0x004fe400078e0004 */
[----:B------:R-:W-:Y:S02]  /*5e20*/  IMAD.MOV.U32 R4, RZ, RZ, R5 ;  /* 0x000000ffff047224 */ /* 0x000fe400078e0005 */
[----:B------:R-:W-:-:S02]  /*5e30*/  IMAD.MOV.U32 R41, RZ, RZ, R6 ;  /* 0x000000ffff297224 */ /* 0x000fc400078e0006 */
[----:B------:R-:W-:Y:S02]  /*5e40*/  IMAD.MOV.U32 R5, RZ, RZ, R7 ;  /* 0x000000ffff057224 */ /* 0x000fe400078e0007 */
[----:B------:R-:W-:Y:S02]  /*5e50*/  IMAD.MOV.U32 R42, RZ, RZ, R8 ;  /* 0x000000ffff2a7224 */ /* 0x000fe400078e0008 */
[----:B------:R-:W-:Y:S02]  /*5e60*/  IMAD.MOV.U32 R43, RZ, RZ, R10 ;  /* 0x000000ffff2b7224 */ /* 0x000fe400078e000a */
[----:B------:R-:W-:Y:S02]  /*5e70*/  IMAD.MOV.U32 R6, RZ, RZ, R9 ;  /* 0x000000ffff067224 */ /* 0x000fe400078e0009 */
[----:B------:R-:W-:Y:S01]  /*5e80*/  IMAD.MOV.U32 R7, RZ, RZ, R11 ;  /* 0x000000ffff077224 */ /* 0x000fe200078e000b */
[----:B----4-:R-:W-:Y:S01]  /*5e90*/  STS.128 [R39], R40 ;  /* 0x0000002827007388 */ /* 0x010fe20000000c00 */
[----:B------:R-:W-:Y:S01]  /*5ea0*/  IMAD.MOV.U32 R8, RZ, RZ, R12 ;  /* 0x000000ffff087224 */ /* 0x000fe200078e000c */
[----:B-----5:R-:W-:Y:S01]  /*5eb0*/  ISETP.GE.AND P0, PT, R36, UR10, PT ;  /* 0x0000000a24007c0c */ /* 0x020fe2000bf06270 */
[----:B------:R-:W-:Y:S01]  /*5ec0*/  IMAD.MOV.U32 R9, RZ, RZ, R14 ;  /* 0x000000ffff097224 */ /* 0x000fe200078e000e */
[----:B------:R2:W-:Y:S01]  /*5ed0*/  STS.128 [R39+0x1000], R4 ;  /* 0x0010000427007388 */ /* 0x0005e20000000c00 */
[----:B------:R-:W-:Y:S01]  /*5ee0*/  IMAD.MOV.U32 R76, RZ, RZ, R13 ;  /* 0x000000ffff4c7224 */ /* 0x000fe200078e000d */
[----:B------:R-:W-:Y:S01]  /*5ef0*/  ISETP.LT.AND P4, PT, R0, UR11, !P0 ;  /* 0x0000000b00007c0c */ /* 0x000fe2000c781270 */
[----:B------:R-:W-:Y:S01]  /*5f00*/  IMAD.MOV.U32 R77, RZ, RZ, R15 ;  /* 0x000000ffff4d7224 */ /* 0x000fe200078e000f */
[----:B------:R-:W-:Y:S01]  /*5f10*/  BAR.SYNC.DEFER_BLOCKING 0x0 ;  /* 0x0000000000007b1d */ /* 0x000fe20000010000 */
[----:B------:R-:W-:Y:S01]  /*5f20*/  IMAD.MOV.U32 R10, RZ, RZ, R16 ;  /* 0x000000ffff0a7224 */ /* 0x000fe200078e0010 */
[----:B------:R-:W-:Y:S01]  /*5f30*/  ISETP.LT.AND P1, PT, R38, UR11, !P0 ;  /* 0x0000000b26007c0c */ /* 0x000fe2000c721270 */
[----:B------:R-:W-:Y:S01]  /*5f40*/  IMAD.MOV.U32 R11, RZ, RZ, R18 ;  /* 0x000000ffff0b7224 */ /* 0x000fe200078e0012 */
[----:B------:R-:W-:Y:S01]  /*5f50*/  ISETP.LT.AND P2, PT, R72, UR11, !P0 ;  /* 0x0000000b48007c0c */ /* 0x000fe2000c741270 */
[----:B------:R-:W-:-:S02]  /*5f60*/  IMAD.MOV.U32 R78, RZ, RZ, R17 ;  /* 0x000000ffff4e7224 */ /* 0x000fc400078e0011 */
[----:B------:R-:W-:Y:S02]  /*5f70*/  IMAD.MOV.U32 R79, RZ, RZ, R19 ;  /* 0x000000ffff4f7224 */ /* 0x000fe400078e0013 */
[----:B------:R-:W-:Y:S02]  /*5f80*/  IMAD.MOV.U32 R16, RZ, RZ, R21 ;  /* 0x000000ffff107224 */ /* 0x000fe400078e0015 */
[----:B------:R-:W-:Y:S02]  /*5f90*/  IMAD.MOV.U32 R17, RZ, RZ, R23 ;  /* 0x000000ffff117224 */ /* 0x000fe400078e0017 */
[----:B--2---:R-:W-:Y:S02]  /*5fa0*/  IMAD.MOV.U32 R4, RZ, RZ, R20 ;  /* 0x000000ffff047224 */ /* 0x004fe400078e0014 */
[----:B------:R-:W-:Y:S02]  /*5fb0*/  IMAD.MOV.U32 R5, RZ, RZ, R22 ;  /* 0x000000ffff057224 */ /* 0x000fe400078e0016 */
[----:B------:R-:W-:-:S02]  /*5fc0*/  IMAD.MOV.U32 R6, RZ, RZ, R24 ;  /* 0x000000ffff067224 */ /* 0x000fc400078e0018 */
[----:B------:R-:W-:Y:S02]  /*5fd0*/  IMAD.MOV.U32 R7, RZ, RZ, R26 ;  /* 0x000000ffff077224 */ /* 0x000fe400078e001a */
[----:B------:R-:W-:Y:S02]  /*5fe0*/  IMAD.MOV.U32 R18, RZ, RZ, R25 ;  /* 0x000000ffff127224 */ /* 0x000fe400078e0019 */
[----:B------:R-:W-:Y:S01]  /*5ff0*/  IMAD.MOV.U32 R19, RZ, RZ, R27 ;  /* 0x000000ffff137224 */ /* 0x000fe200078e001b */
[----:B------:R-:W2:Y:S01]  /*6000*/  LDS.128 R40, [R2] ;  /* 0x0000000002287984 */ /* 0x000ea20000000c00 */
[----:B------:R-:W-:Y:S02]  /*6010*/  IMAD.MOV.U32 R80, RZ, RZ, R29 ;  /* 0x000000ffff507224 */ /* 0x000fe400078e001d */
[----:B------:R-:W-:Y:S01]  /*6020*/  IMAD.MOV.U32 R81, RZ, RZ, R31 ;  /* 0x000000ffff517224 */ /* 0x000fe200078e001f */
[----:B------:R-:W-:Y:S01]  /*6030*/  LDS.128 R12, [R2+0x2000] ;  /* 0x00200000020c7984 */ /* 0x000fe20000000c00 */
[----:B------:R-:W-:-:S02]  /*6040*/  IMAD.MOV.U32 R82, RZ, RZ, R33 ;  /* 0x000000ffff527224 */ /* 0x000fc400078e0021 */
[----:B------:R-:W-:Y:S01]  /*6050*/  IMAD.MOV.U32 R83, RZ, RZ, R35 ;  /* 0x000000ffff537224 */ /* 0x000fe200078e0023 */
[----:B------:R-:W-:Y:S01]  /*6060*/  BAR.SYNC.DEFER_BLOCKING 0x0 ;  /* 0x0000000000007b1d */ /* 0x000fe20000010000 */
[----:B-1----:R-:W-:Y:S02]  /*6070*/  IMAD R36, R36, UR4, RZ ;  /* 0x0000000424247c24 */ /* 0x002fe4000f8e02ff */
[-C--:B---3--:R-:W-:Y:S02]  /*6080*/  IMAD R46, R0, R37.reuse, RZ ;  /* 0x00000025002e7224 */ /* 0x088fe400078e02ff */
[-C--:B------:R-:W-:Y:S01]  /*6090*/  IMAD R27, R38, R37.reuse, RZ ;  /* 0x00000025261b7224 */ /* 0x080fe200078e02ff */
[----:B------:R-:W-:Y:S01]  /*60a0*/  LEA R45, P3, R36, UR8, 0x2 ;  /* 0x00000008242d7c11 */ /* 0x000fe2000f8610ff */
[-C--:B------:R-:W-:Y:S02]  /*60b0*/  IMAD R29, R72, R37.reuse, RZ ;  /* 0x00000025481d7224 */ /* 0x080fe400078e02ff */
[-C--:B------:R-:W-:Y:S01]  /*60c0*/  IMAD R31, R70, R37.reuse, RZ ;  /* 0x00000025461f7224 */ /* 0x080fe200078e02ff */
[----:B------:R-:W-:Y:S01]  /*60d0*/  LEA.HI.X.SX32 R47, R36, UR9, 0x2, P3 ;  /* 0x00000009242f7c11 */ /* 0x000fe200098f16ff */
[----:B------:R-:W-:Y:S01]  /*60e0*/  IMAD R33, R68, R37, RZ ;  /* 0x0000002544217224 */ /* 0x000fe200078e02ff */
[----:B------:R-:W-:Y:S01]  /*60f0*/  LEA R24, P5, R46, R45, 0x2 ;  /* 0x0000002d2e187211 */ /* 0x000fe200078a10ff */
[----:B------:R-:W-:Y:S01]  /*6100*/  IMAD R35, R66, R37, RZ ;  /* 0x0000002542237224 */ /* 0x000fe200078e02ff */
[----:B------:R-:W-:Y:S01]  /*6110*/  LEA R26, P6, R27, R45, 0x2 ;  /* 0x0000002d1b1a7211 */ /* 0x000fe200078c10ff */
[----:B------:R-:W-:Y:S01]  /*6120*/  IMAD R36, R62, R37, RZ ;  /* 0x000000253e247224 */ /* 0x000fe200078e02ff */
[-C--:B------:R-:W-:Y:S01]  /*6130*/  LEA.HI.X.SX32 R25, R46, R47.reuse, 0x2, P5 ;  /* 0x0000002f2e197211 */ /* 0x080fe200028f16ff */
[----:B------:R-:W-:Y:S01]  /*6140*/  IMAD R46, R37, 0x20, R46 ;  /* 0x00000020252e7824 */ /* 0x000fe200078e022e */
[----:B------:R-:W-:-:S02]  /*6150*/  LEA.HI.X.SX32 R27, R27, R47, 0x2, P6 ;  /* 0x0000002f1b1b7211 */ /* 0x000fc400030f16ff */
[----:B------:R-:W-:Y:S02]  /*6160*/  ISETP.LT.AND P3, PT, R70, UR11, !P0 ;  /* 0x0000000b46007c0c */ /* 0x000fe4000c761270 */
[----:B------:R-:W-:Y:S01]  /*6170*/  ISETP.LT.AND P6, PT, R68, UR11, !P0 ;  /* 0x0000000b44007c0c */ /* 0x000fe2000c7c1270 */
[----:B------:R-:W-:Y:S04]  /*6180*/  STS.128 [R39], R8 ;  /* 0x0000000827007388 */ /* 0x000fe80000000c00 */
[----:B------:R1:W-:Y:S01]  /*6190*/  STS.128 [R39+0x1000], R76 ;  /* 0x0010004c27007388 */ /* 0x0003e20000000c00 */
[----:B------:R-:W-:Y:S01]  /*61a0*/  BAR.SYNC.DEFER_BLOCKING 0x0 ;  /* 0x0000000000007b1d */ /* 0x000fe20000010000 */
[----:B-1----:R-:W-:Y:S01]  /*61b0*/  IMAD.MOV.U32 R76, RZ, RZ, R28 ;  /* 0x000000ffff4c7224 */ /* 0x002fe200078e001c */
[----:B------:R-:W-:Y:S01]  /*61c0*/  LEA R28, P5, R29, R45, 0x2 ;  /* 0x0000002d1d1c7211 */ /* 0x000fe200078a10ff */
[----:B------:R-:W-:-:S02]  /*61d0*/  IMAD.MOV.U32 R77, RZ, RZ, R30 ;  /* 0x000000ffff4d7224 */ /* 0x000fc400078e001e */
[----:B------:R-:W-:Y:S01]  /*61e0*/  IMAD.MOV.U32 R78, RZ, RZ, R32 ;  /* 0x000000ffff4e7224 */ /* 0x000fe200078e0020 */
[----:B------:R-:W-:Y:S01]  /*61f0*/  LEA.HI.X.SX32 R29, R29, R47, 0x2, P5 ;  /* 0x0000002f1d1d7211 */ /* 0x000fe200028f16ff */
[----:B------:R-:W-:Y:S01]  /*6200*/  IMAD.MOV.U32 R79, RZ, RZ, R34 ;  /* 0x000000ffff4f7224 */ /* 0x000fe200078e0022 */
[----:B------:R-:W-:-:S04]  /*6210*/  LEA R30, P5, R31, R45, 0x2 ;  /* 0x0000002d1f1e7211 */ /* 0x000fc800078a10ff */
[----:B------:R-:W-:Y:S01]  /*6220*/  LEA.HI.X.SX32 R31, R31, R47, 0x2, P5 ;  /* 0x0000002f1f1f7211 */ /* 0x000fe200028f16ff */
[----:B------:R-:W1:Y:S01]  /*6230*/  LDS.128 R20, [R2] ;  /* 0x0000000002147984 */ /* 0x000e620000000c00 */
[----:B------:R-:W-:-:S03]  /*6240*/  LEA R32, P5, R33, R45, 0x2 ;  /* 0x0000002d21207211 */ /* 0x000fc600078a10ff */
[----:B------:R-:W-:Y:S01]  /*6250*/  LDS.128 R8, [R2+0x2000] ;  /* 0x0020000002087984 */ /* 0x000fe20000000c00 */
[----:B------:R-:W-:Y:S01]  /*6260*/  LEA.HI.X.SX32 R33, R33, R47, 0x2, P5 ;  /* 0x0000002f21217211 */ /* 0x000fe200028f16ff */
[----:B------:R-:W-:Y:S01]  /*6270*/  BAR.SYNC.DEFER_BLOCKING 0x0 ;  /* 0x0000000000007b1d */ /* 0x000fe20000010000 */
[----:B------:R-:W-:-:S05]  /*6280*/  ISETP.LT.AND P5, PT, R62, UR11, !P0 ;  /* 0x0000000b3e007c0c */ /* 0x000fca000c7a1270 */
[----:B------:R-:W-:Y:S04]  /*6290*/  STS.128 [R39], R4 ;  /* 0x0000000427007388 */ /* 0x000fe80000000c00 */
[----:B------:R-:W-:Y:S01]  /*62a0*/  STS.128 [R39+0x1000], R16 ;  /* 0x0010001027007388 */ /* 0x000fe20000000c00 */
[----:B------:R-:W-:Y:S06]  /*62b0*/  BAR.SYNC.DEFER_BLOCKING 0x0 ;  /* 0x0000000000007b1d */ /* 0x000fec0000010000 */
[----:B------:R-:W3:Y:S04]  /*62c0*/  LDS.128 R16, [R2] ;  /* 0x0000000002107984 */ /* 0x000ee80000000c00 */
[----:B------:R-:W-:Y:S01]  /*62d0*/  LDS.128 R4, [R2+0x2000] ;  /* 0x0020000002047984 */ /* 0x000fe20000000c00 */
[----:B------:R-:W-:Y:S06]  /*62e0*/  BAR.SYNC.DEFER_BLOCKING 0x0 ;  /* 0x0000000000007b1d */ /* 0x000fec0000010000 */
[----:B------:R-:W-:Y:S04]  /*62f0*/  STS.128 [R39], R76 ;  /* 0x0000004c27007388 */ /* 0x000fe80000000c00 */
[----:B------:R-:W-:Y:S01]  /*6300*/  STS.128 [R39+0x1000], R80 ;  /* 0x0010005027007388 */ /* 0x000fe20000000c00 */
[----:B------:R-:W-:Y:S06]  /*6310*/  BAR.SYNC.DEFER_BLOCKING 0x0 ;  /* 0x0000000000007b1d */ /* 0x000fec0000010000 */
[----:B--2---:R2:W-:Y:S01]  /*6320*/  @P4 STG.E desc[UR22][R24.64], R40 ;  /* 0x0000002818004986 */ /* 0x0045e2000c101916 */
[----:B------:R-:W-:-:S03]  /*6330*/  ISETP.LT.AND P4, PT, R66, UR11, !P0 ;  /* 0x0000000b42007c0c */ /* 0x000fc6000c781270 */
[----:B------:R-:W-:Y:S01]  /*6340*/  @P1 STG.E desc[UR22][R26.64], R41 ;  /* 0x000000291a001986 */ /* 0x000fe2000c101916 */
[----:B------:R-:W-:-:S03]  /*6350*/  LEA R34, P1, R35, R45, 0x2 ;  /* 0x0000002d23227211 */ /* 0x000fc600078210ff */
[----:B------:R4:W-:Y:S01]  /*6360*/  @P2 STG.E desc[UR22][R28.64], R42 ;  /* 0x0000002a1c002986 */ /* 0x0009e2000c101916 */
[----:B------:R-:W-:Y:S02]  /*6370*/  LEA.HI.X.SX32 R35, R35, R47, 0x2, P1 ;  /* 0x0000002f23237211 */ /* 0x000fe400008f16ff */
[C---:B------:R-:W-:Y:S01]  /*6380*/  ISETP.LT.AND P1, PT, R64.reuse, UR11, !P0 ;  /* 0x0000000b40007c0c */ /* 0x040fe2000c721270 */
[----:B--2---:R-:W-:Y:S01]  /*6390*/  IMAD R24, R64, R37, RZ ;  /* 0x0000002540187224 */ /* 0x004fe200078e02ff */
[----:B------:R2:W-:Y:S01]  /*63a0*/  @P3 STG.E desc[UR22][R30.64], R43 ;  /* 0x0000002b1e003986 */ /* 0x0005e2000c101916 */
[----:B------:R-:W-:Y:S02]  /*63b0*/  ISETP.LT.AND P3, PT, R58, UR11, !P0 ;  /* 0x0000000b3a007c0c */ /* 0x000fe4000c761270 */
[----:B------:R-:W-:Y:S01]  /*63c0*/  LOP3.LUT R40, R0, 0x3c, RZ, 0xfc, !PT ;  /* 0x0000003c00287812 */ /* 0x000fe200078efcff */
[----:B-1----:R1:W-:Y:S01]  /*63d0*/  @P6 STG.E desc[UR22][R32.64], R20 ;  /* 0x0000001420006986 */ /* 0x0023e2000c101916 */
[----:B------:R-:W-:Y:S01]  /*63e0*/  LEA R38, P2, R24, R45, 0x2 ;  /* 0x0000002d18267211 */ /* 0x000fe200078410ff */
[----:B----4-:R-:W-:-:S02]  /*63f0*/  IMAD R29, R60, R37, RZ ;  /* 0x000000253c1d7224 */ /* 0x010fc400078e02ff */
[----:B------:R4:W-:Y:S01]  /*6400*/  @P4 STG.E desc[UR22][R34.64], R21 ;  /* 0x0000001522004986 */ /* 0x0009e2000c101916 */
[----:B------:R-:W-:Y:S02]  /*6410*/  LEA.HI.X.SX32 R39, R24, R47, 0x2, P2 ;  /* 0x0000002f18277211 */ /* 0x000fe400010f16ff */
[----:B------:R-:W-:Y:S01]  /*6420*/  ISETP.LT.AND P4, PT, R60, UR11, !P0 ;  /* 0x0000000b3c007c0c */ /* 0x000fe2000c781270 */
[----:B------:R-:W5:Y:S01]  /*6430*/  LDS.128 R24, [R2] ;  /* 0x0000000002187984 */ /* 0x000f620000000c00 */
[----:B--2---:R-:W-:Y:S01]  /*6440*/  IMAD R31, R58, R37, RZ ;  /* 0x000000253a1f7224 */ /* 0x004fe200078e02ff */
[CC--:B------:R-:W-:Y:S02]  /*6450*/  LEA R28, P2, R29.reuse, R45.reuse, 0x2 ;  /* 0x0000002d1d1c7211 */ /* 0x0c0fe400078410ff */
[----:B-1----:R-:W-:Y:S01]  /*6460*/  LEA R20, P6, R36, R45, 0x2 ;  /* 0x0000002d24147211 */ /* 0x002fe200078c10ff */
[----:B------:R-:W-:Y:S01]  /*6470*/  IMAD R33, R56, R37, RZ ;  /* 0x0000002538217224 */ /* 0x000fe200078e02ff */
[-C--:B------:R-:W-:Y:S01]  /*6480*/  LEA.HI.X.SX32 R29, R29, R47.reuse, 0x2, P2 ;  /* 0x0000002f1d1d7211 */ /* 0x080fe200010f16ff */
[----:B------:R1:W-:Y:S01]  /*6490*/  @P1 STG.E desc[UR22][R38.64], R22 ;  /* 0x0000001626001986 */ /* 0x0003e2000c101916 */
[----:B----4-:R-:W-:Y:S01]  /*64a0*/  LEA.HI.X.SX32 R21, R36, R47, 0x2, P6 ;  /* 0x0000002f24157211 */ /* 0x010fe200030f16ff */
[----:B------:R-:W-:Y:S01]  /*64b0*/  IMAD R36, R52, R37, RZ ;  /* 0x0000002534247224 */ /* 0x000fe200078e02ff */
[----:B------:R-:W-:-:S02]  /*64c0*/  LEA R30, P6, R31, R45, 0x2 ;  /* 0x0000002d1f1e7211 */ /* 0x000fc400078c10ff */
[----:B------:R-:W-:Y:S01]  /*64d0*/  ISETP.LT.AND P2, PT, R56, UR11, !P0 ;  /* 0x0000000b38007c0c */ /* 0x000fe2000c741270 */
[----:B------:R2:W-:Y:S01]  /*64e0*/  @P5 STG.E desc[UR22][R20.64], R23 ;  /* 0x0000001714005986 */ /* 0x0005e2000c101916 */
[----:B------:R-:W-:Y:S02]  /*64f0*/  LEA.HI.X.SX32 R31, R31, R47, 0x2, P6 ;  /* 0x0000002f1f1f7211 */ /* 0x000fe400030f16ff */
[C---:B------:R-:W-:Y:S01]  /*6500*/  ISETP.LT.AND P5, PT, R54.reuse, UR11, !P0 ;  /* 0x0000000b36007c0c */ /* 0x040fe2000c7a1270 */
[----:B---3--:R3:W-:Y:S01]  /*6510*/  @P4 STG.E desc[UR22][R28.64], R16 ;  /* 0x000000101c004986 */ /* 0x0087e2000c101916 */
[C---:B------:R-:W-:Y:S01]  /*6520*/  LEA R32, P4, R33.reuse, R45, 0x2 ;  /* 0x0000002d21207211 */ /* 0x040fe200078810ff */
[----:B-1----:R-:W-:Y:S01]  /*6530*/  IMAD R22, R54, R37, RZ ;  /* 0x0000002536167224 */ /* 0x002fe200078e02ff */
[----:B------:R-:W-:Y:S01]  /*6540*/  ISETP.LT.AND P6, PT, R52, UR11, !P0 ;  /* 0x0000000b34007c0c */ /* 0x000fe2000c7c1270 */
[----:B------:R1:W-:Y:S01]  /*6550*/  @P3 STG.E desc[UR22][R30.64], R17 ;  /* 0x000000111e003986 */ /* 0x0003e2000c101916 */
[----:B------:R-:W-:-:S02]  /*6560*/  LEA.HI.X.SX32 R33, R33, R47, 0x2, P4 ;  /* 0x0000002f21217211 */ /* 0x000fc400020f16ff */
[----:B------:R-:W-:Y:S01]  /*6570*/  LEA R34, P3, R22, R45, 0x2 ;  /* 0x0000002d16227211 */ /* 0x000fe200078610ff */
[----:B--2---:R-:W-:Y:S01]  /*6580*/  IMAD R23, R48, R37, RZ ;  /* 0x0000002530177224 */ /* 0x004fe200078e02ff */
[----:B------:R-:W-:Y:S01]  /*6590*/  ISETP.LT.AND P4, PT, R50, UR11, !P0 ;  /* 0x0000000b32007c0c */ /* 0x000fe2000c781270 */
[----:B------:R2:W-:Y:S01]  /*65a0*/  @P2 STG.E desc[UR22][R32.64], R18 ;  /* 0x0000001220002986 */ /* 0x0005e2000c101916 */
[----:B------:R-:W-:Y:S02]  /*65b0*/  LEA.HI.X.SX32 R35, R22, R47, 0x2, P3 ;  /* 0x0000002f16237211 */ /* 0x000fe400018f16ff */
[----:B------:R-:W-:Y:S02]  /*65c0*/  LEA R20, P2, R36, R45, 0x2 ;  /* 0x0000002d24147211 */ /* 0x000fe400078410ff */
[----:B---3--:R-:W-:Y:S01]  /*65d0*/  LOP3.LUT R28, R0, 0x22, RZ, 0xfc, !PT ;  /* 0x00000022001c7812 */ /* 0x008fe200078efcff */
[----:B-1----:R-:W-:Y:S01]  /*65e0*/  IMAD R17, R50, R37, RZ ;  /* 0x0000002532117224 */ /* 0x002fe200078e02ff */
[----:B------:R-:W-:Y:S01]  /*65f0*/  @P5 STG.E desc[UR22][R34.64], R19 ;  /* 0x0000001322005986 */ /* 0x000fe2000c101916 */
[----:B------:R-:W-:-:S02]  /*6600*/  LEA.HI.X.SX32 R21, R36, R47, 0x2, P2 ;  /* 0x0000002f24157211 */ /* 0x000fc400010f16ff */
[----:B------:R-:W-:Y:S02]  /*6610*/  ISETP.LT.AND P2, PT, R48, UR11, !P0 ;  /* 0x0000000b30007c0c */ /* 0x000fe4000c741270 */
[-C--:B------:R-:W-:Y:S01]  /*6620*/  LEA R16, P5, R17, R45.reuse, 0x2 ;  /* 0x0000002d11107211 */ /* 0x080fe200078a10ff */
[----:B-----5:R1:W-:Y:S01]  /*6630*/  @P6 STG.E desc[UR22][R20.64], R24 ;  /* 0x0000001814006986 */ /* 0x0203e2000c101916 */
[----:B------:R-:W-:Y:S02]  /*6640*/  LEA R22, P6, R23, R45, 0x2 ;  /* 0x0000002d17167211 */ /* 0x000fe400078c10ff */
[----:B------:R-:W-:Y:S02]  /*6650*/  LEA.HI.X.SX32 R17, R17, R47, 0x2, P5 ;  /* 0x0000002f11117211 */ /* 0x000fe400028f16ff */
[C---:B------:R-:W-:Y:S01]  /*6660*/  ISETP.LT.AND P5, PT, R44.reuse, UR11, !P0 ;  /* 0x0000000b2c007c0c */ /* 0x040fe2000c7a1270 */
[----:B------:R-:W-:Y:S01]  /*6670*/  IMAD R44, R44, R37, RZ ;  /* 0x000000252c2c7224 */ /* 0x000fe200078e02ff */
[----:B--2---:R-:W-:Y:S01]  /*6680*/  LOP3.LUT R18, R0, 0x20, RZ, 0xfc, !PT ;  /* 0x0000002000127812 */ /* 0x004fe200078efcff */
[----:B------:R2:W-:Y:S01]  /*6690*/  @P4 STG.E desc[UR22][R16.64], R25 ;  /* 0x0000001910004986 */ /* 0x0005e2000c101916 */
[----:B------:R-:W-:-:S02]  /*66a0*/  LEA.HI.X.SX32 R23, R23, R47, 0x2, P6 ;  /* 0x0000002f17177211 */ /* 0x000fc400030f16ff */
[----:B------:R-:W-:Y:S01]  /*66b0*/  ISETP.LT.AND P4, PT, R18, UR11, !P0 ;  /* 0x0000000b12007c0c */ /* 0x000fe2000c781270 */
[----:B-1----:R-:W-:Y:S01]  /*66c0*/  IMAD R24, R37, 0x2, R46 ;  /* 0x0000000225187824 */ /* 0x002fe200078e022e */
[----:B------:R-:W-:Y:S01]  /*66d0*/  LEA R18, P6, R44, R45, 0x2 ;  /* 0x0000002d2c127211 */ /* 0x000fe200078c10ff */
[----:B------:R1:W-:Y:S01]  /*66e0*/  @P2 STG.E desc[UR22][R22.64], R26 ;  /* 0x0000001a16002986 */ /* 0x0003e2000c101916 */
[----:B------:R-:W-:Y:S02]  /*66f0*/  ISETP.LT.AND P2, PT, R28, UR11, !P0 ;  /* 0x0000000b1c007c0c */ /* 0x000fe4000c741270 */
[----:B------:R-:W-:Y:S02]  /*6700*/  LEA.HI.X.SX32 R19, R44, R47, 0x2, P6 ;  /* 0x0000002f2c137211 */ /* 0x000fe400030f16ff */
[----:B------:R-:W-:Y:S02]  /*6710*/  LEA R20, P6, R46, R45, 0x2 ;  /* 0x0000002d2e147211 */ /* 0x000fe400078c10ff */
[----:B------:R-:W-:Y:S01]  /*6720*/  LOP3.LUT R28, R0, 0x24, RZ, 0xfc, !PT ;  /* 0x00000024001c7812 */ /* 0x000fe200078efcff */
[----:B------:R3:W-:Y:S01]  /*6730*/  @P5 STG.E desc[UR22][R18.64], R27 ;  /* 0x0000001b12005986 */ /* 0x0007e2000c101916 */
[----:B------:R-:W-:-:S02]  /*6740*/  LEA.HI.X.SX32 R21, R46, R47, 0x2, P6 ;  /* 0x0000002f2e157211 */ /* 0x000fc400030f16ff */
[----:B--2---:R-:W-:Y:S01]  /*6750*/  LEA R16, P6, R24, R45, 0x2 ;  /* 0x0000002d18107211 */ /* 0x004fe200078c10ff */
[C---:B-1----:R-:W-:Y:S01]  /*6760*/  IMAD R26, R37.reuse, 0x2, R24 ;  /* 0x00000002251a7824 */ /* 0x042fe200078e0218 */
[----:B------:R-:W-:Y:S01]  /*6770*/  LOP3.LUT R22, R0, 0x26, RZ, 0xfc, !PT ;  /* 0x0000002600167812 */ /* 0x000fe200078efcff */
[----:B------:R-:W-:Y:S01]  /*6780*/  @P4 STG.E desc[UR22][R20.64], R12 ;  /* 0x0000000c14004986 */ /* 0x000fe2000c101916 */
[----:B------:R-:W-:Y:S02]  /*6790*/  ISETP.LT.AND P5, PT, R28, UR11, !P0 ;  /* 0x0000000b1c007c0c */ /* 0x000fe4000c7a1270 */
[----:B------:R-:W-:Y:S01]  /*67a0*/  LEA.HI.X.SX32 R17, R24, R47, 0x2, P6 ;  /* 0x0000002f18117211 */ /* 0x000fe200030f16ff */
[----:B------:R-:W-:Y:S01]  /*67b0*/  IMAD R24, R37, 0x2, R26 ;  /* 0x0000000225187824 */ /* 0x000fe200078e021a */
[----:B------:R-:W-:Y:S02]  /*67c0*/  ISETP.LT.AND P4, PT, R22, UR11, !P0 ;  /* 0x0000000b16007c0c */ /* 0x000fe4000c781270 */
[----:B------:R-:W-:Y:S01]  /*67d0*/  LEA R22, P6, R26, R45, 0x2 ;  /* 0x0000002d1a167211 */ /* 0x000fe200078c10ff */
[----:B------:R1:W-:Y:S01]  /*67e0*/  @P2 STG.E desc[UR22][R16.64], R13 ;  /* 0x0000000d10002986 */ /* 0x0003e2000c101916 */
[----:B------:R-:W-:-:S02]  /*67f0*/  LOP3.LUT R25, R0, 0x28, RZ, 0xfc, !PT ;  /* 0x0000002800197812 */ /* 0x000fc400078efcff */
[----:B------:R-:W-:Y:S01]  /*6800*/  LEA.HI.X.SX32 R23, R26, R47, 0x2, P6 ;  /* 0x0000002f1a177211 */ /* 0x000fe200030f16ff */
[----:B------:R-:W-:Y:S01]  /*6810*/  IMAD R26, R37, 0x2, R24 ;  /* 0x00000002251a7824 */ /* 0x000fe200078e0218 */
[----:B---3--:R-:W-:Y:S02]  /*6820*/  LEA R18, P6, R24, R45, 0x2 ;  /* 0x0000002d18127211 */ /* 0x008fe400078c10ff */
[----:B------:R-:W-:Y:S01]  /*6830*/  ISETP.LT.AND P2, PT, R25, UR11, !P0 ;  /* 0x0000000b19007c0c */ /* 0x000fe2000c741270 */
[----:B------:R2:W-:Y:S01]  /*6840*/  @P5 STG.E desc[UR22][R22.64], R14 ;  /* 0x0000000e16005986 */ /* 0x0005e2000c101916 */
[----:B------:R-:W-:Y:S02]  /*6850*/  LOP3.LUT R25, R0, 0x2a, RZ, 0xfc, !PT ;  /* 0x0000002a00197812 */ /* 0x000fe400078efcff */
[----:B------:R-:W-:Y:S01]  /*6860*/  LEA.HI.X.SX32 R19, R24, R47, 0x2, P6 ;  /* 0x0000002f18137211 */ /* 0x000fe200030f16ff */
[----:B-1----:R-:W-:Y:S01]  /*6870*/  IMAD R16, R37, 0x2, R26 ;  /* 0x0000000225107824 */ /* 0x002fe200078e021a */
[----:B------:R-:W-:Y:S01]  /*6880*/  LEA R20, P5, R26, R45, 0x2 ;  /* 0x0000002d1a147211 */ /* 0x000fe200078a10ff */
[----:B------:R-:W-:Y:S01]  /*6890*/  VIADD R24, R3, 0x2e ;  /* 0x0000002e03187836 */ /* 0x000fe20000000000 */
[----:B------:R-:W-:Y:S01]  /*68a0*/  LOP3.LUT R12, R0, 0x2c, RZ, 0xfc, !PT ;  /* 0x0000002c000c7812 */ /* 0x000fe200078efcff */
[----:B------:R-:W-:Y:S01]  /*68b0*/  @P4 STG.E desc[UR22][R18.64], R15 ;  /* 0x0000000f12004986 */ /* 0x000fe2000c101916 */
[----:B------:R-:W-:-:S02]  /*68c0*/  ISETP.LT.AND P6, PT, R25, UR11, !P0 ;  /* 0x0000000b19007c0c */ /* 0x000fc4000c7c1270 */
[----:B------:R-:W-:Y:S01]  /*68d0*/  LEA.HI.X.SX32 R21, R26, R47, 0x2, P5 ;  /* 0x0000002f1a157211 */ /* 0x000fe200028f16ff */
[----:B--2---:R-:W-:Y:S01]  /*68e0*/  IMAD R22, R37, 0x2, R16 ;  /* 0x0000000225167824 */ /* 0x004fe200078e0210 */
[----:B------:R-:W-:Y:S01]  /*68f0*/  ISETP.LT.AND P5, PT, R12, UR11, !P0 ;  /* 0x0000000b0c007c0c */ /* 0x000fe2000c7a1270 */
[----:B------:R-:W-:Y:S01]  /*6900*/  IMAD R23, R24, R37, RZ ;  /* 0x0000002518177224 */ /* 0x000fe200078e02ff */
[----:B------:R-:W-:Y:S01]  /*6910*/  LEA R12, P4, R16, R45, 0x2 ;  /* 0x0000002d100c7211 */ /* 0x000fe200078810ff */
[----:B------:R1:W-:Y:S01]  /*6920*/  @P2 STG.E desc[UR22][R20.64], R8 ;  /* 0x0000000814002986 */ /* 0x0003e2000c101916 */
[----:B------:R-:W-:Y:S02]  /*6930*/  LOP3.LUT R38, R0, 0x38, RZ, 0xfc, !PT ;  /* 0x0000003800267812 */ /* 0x000fe400078efcff */
[----:B------:R-:W-:Y:S02]  /*6940*/  LEA.HI.X.SX32 R13, R16, R47, 0x2, P4 ;  /* 0x0000002f100d7211 */ /* 0x000fe400020f16ff */
[----:B------:R-:W-:-:S02]  /*6950*/  LEA R16, P2, R22, R45, 0x2 ;  /* 0x0000002d16107211 */ /* 0x000fc400078410ff */
[----:B------:R-:W-:Y:S01]  /*6960*/  ISETP.LT.AND P4, PT, R24, UR11, !P0 ;  /* 0x0000000b18007c0c */ /* 0x000fe2000c781270 */
[----:B------:R2:W-:Y:S01]  /*6970*/  @P6 STG.E desc[UR22][R12.64], R9 ;  /* 0x000000090c006986 */ /* 0x0005e2000c101916 */
[----:B------:R-:W-:Y:S01]  /*6980*/  LEA.HI.X.SX32 R17, R22, R47, 0x2, P2 ;  /* 0x0000002f16117211 */ /* 0x000fe200010f16ff */
[----:B------:R-:W-:Y:S01]  /*6990*/  IMAD R22, R37, 0x4, R22 ;  /* 0x0000000425167824 */ /* 0x000fe200078e0216 */
[C---:B------:R-:W-:Y:S02]  /*69a0*/  LEA R14, P6, R23.reuse, R45, 0x2 ;  /* 0x0000002d170e7211 */ /* 0x040fe400078c10ff */
[----:B-1----:R-:W-:Y:S01]  /*69b0*/  LOP3.LUT R8, R0, 0x30, RZ, 0xfc, !PT ;  /* 0x0000003000087812 */ /* 0x002fe200078efcff */
[----:B------:R1:W-:Y:S01]  /*69c0*/  @P5 STG.E desc[UR22][R16.64], R10 ;  /* 0x0000000a10005986 */ /* 0x0003e2000c101916 */
[----:B------:R-:W-:Y:S02]  /*69d0*/  LEA.HI.X.SX32 R15, R23, R47, 0x2, P6 ;  /* 0x0000002f170f7211 */ /* 0x000fe400030f16ff */
[----:B------:R-:W-:-:S02]  /*69e0*/  LEA R18, P6, R22, R45, 0x2 ;  /* 0x0000002d16127211 */ /* 0x000fc400078c10ff */
[----:B------:R-:W-:Y:S01]  /*69f0*/  LOP3.LUT R24, R0, 0x32, RZ, 0xfc, !PT ;  /* 0x0000003200187812 */ /* 0x000fe200078efcff */
[C---:B--2---:R-:W-:Y:S01]  /*6a00*/  IMAD R12, R37.reuse, 0x2, R22 ;  /* 0x00000002250c7824 */ /* 0x044fe200078e0216 */
[----:B------:R-:W-:Y:S01]  /*6a10*/  LEA.HI.X.SX32 R19, R22, R47, 0x2, P6 ;  /* 0x0000002f16137211 */ /* 0x000fe200030f16ff */
[----:B------:R-:W-:Y:S01]  /*6a20*/  @P4 STG.E desc[UR22][R14.64], R11 ;  /* 0x0000000b0e004986 */ /* 0x000fe2000c101916 */
[----:B------:R-:W-:Y:S02]  /*6a30*/  ISETP.LT.AND P5, PT, R8, UR11, !P0 ;  /* 0x0000000b08007c0c */ /* 0x000fe4000c7a1270 */
[----:B------:R-:W-:Y:S01]  /*6a40*/  ISETP.LT.AND P2, PT, R24, UR11, !P0 ;  /* 0x0000000b18007c0c */ /* 0x000fe2000c741270 */
[----:B------:R2:W3:Y:S01]  /*6a50*/  LDS.128 R20, [R2+0x2000] ;  /* 0x0020000002147984 */ /* 0x0004e20000000c00 */
[----:B------:R-:W-:Y:S01]  /*6a60*/  LOP3.LUT R9, R0, 0x36, RZ, 0xfc, !PT ;  /* 0x0000003600097812 */ /* 0x000fe200078efcff */
[----:B-1----:R-:W-:Y:S01]  /*6a70*/  IMAD R16, R37, 0x2, R12 ;  /* 0x0000000225107824 */ /* 0x002fe200078e020c */
[----:B------:R-:W-:Y:S01]  /*6a80*/  LEA R8, P6, R12, R45, 0x2 ;  /* 0x0000002d0c087211 */ /* 0x000fe200078c10ff */
[----:B------:R-:W-:Y:S01]  /*6a90*/  VIADD R24, R3, 0x3e ;  /* 0x0000003e03187836 */ /* 0x000fe20000000000 */
[----:B------:R-:W-:-:S02]  /*6aa0*/  ISETP.LT.AND P4, PT, R9, UR11, !P0 ;  /* 0x0000000b09007c0c */ /* 0x000fc4000c781270 */
[----:B------:R-:W-:Y:S01]  /*6ab0*/  LEA.HI.X.SX32 R9, R12, R47, 0x2, P6 ;  /* 0x0000002f0c097211 */ /* 0x000fe200030f16ff */
[C---:B------:R-:W-:Y:S01]  /*6ac0*/  IMAD R12, R37.reuse, 0x2, R16 ;  /* 0x00000002250c7824 */ /* 0x040fe200078e0210 */
[C---:B------:R-:W-:Y:S01]  /*6ad0*/  LOP3.LUT R13, R0.reuse, 0x34, RZ, 0xfc, !PT ;  /* 0x00000034000d7812 */ /* 0x040fe200078efcff */
[----:B------:R1:W-:Y:S01]  /*6ae0*/  @P5 STG.E desc[UR22][R18.64], R4 ;  /* 0x0000000412005986 */ /* 0x0003e2000c101916 */
[----:B------:R-:W-:Y:S01]  /*6af0*/  LOP3.LUT R17, R0, 0x3a, RZ, 0xfc, !PT ;  /* 0x0000003a00117812 */ /* 0x000fe200078efcff */
[C---:B------:R-:W-:Y:S01]  /*6b00*/  IMAD R0, R37.reuse, 0x2, R12 ;  /* 0x0000000225007824 */ /* 0x040fe200078e020c */
[-C--:B------:R-:W-:Y:S01]  /*6b10*/  LEA R10, P6, R12, R45.reuse, 0x2 ;  /* 0x0000002d0c0a7211 */ /* 0x080fe200078c10ff */
[----:B------:R4:W-:Y:S01]  /*6b20*/  @P2 STG.E desc[UR22][R8.64], R5 ;  /* 0x0000000508002986 */ /* 0x0009e2000c101916 */
[----:B--2---:R-:W-:Y:S01]  /*6b30*/  LEA R2, P2, R16, R45, 0x2 ;  /* 0x0000002d10027211 */ /* 0x004fe200078410ff */
[----:B------:R-:W-:Y:S01]  /*6b40*/  IMAD R14, R37, 0x2, R0 ;  /* 0x00000002250e7824 */ /* 0x000fe200078e0200 */
[----:B------:R-:W-:-:S02]  /*6b50*/  LEA.HI.X.SX32 R11, R12, R47, 0x2, P6 ;  /* 0x0000002f0c0b7211 */ /* 0x000fc400030f16ff */
[----:B------:R-:W-:Y:S01]  /*6b60*/  LEA.HI.X.SX32 R3, R16, R47, 0x2, P2 ;  /* 0x0000002f10037211 */ /* 0x000fe200010f16ff */
[----:B------:R-:W-:Y:S01]  /*6b70*/  IMAD R15, R37, 0x2, R14 ;  /* 0x00000002250f7824 */ /* 0x000fe200078e020e */
[----:B------:R-:W-:Y:S01]  /*6b80*/  LEA R12, P6, R0, R45, 0x2 ;  /* 0x0000002d000c7211 */ /* 0x000fe200078c10ff */
[----:B------:R-:W-:Y:S01]  /*6b90*/  IMAD R37, R24, R37, RZ ;  /* 0x0000002518257224 */ /* 0x000fe200078e02ff */
[----:B-1----:R-:W-:Y:S02]  /*6ba0*/  LEA R4, P2, R14, R45, 0x2 ;  /* 0x0000002d0e047211 */ /* 0x002fe400078410ff */
[----:B------:R-:W-:Y:S02]  /*6bb0*/  ISETP.LT.AND P5, PT, R13, UR11, !P0 ;  /* 0x0000000b0d007c0c */ /* 0x000fe4000c7a1270 */
[----:B------:R-:W-:Y:S02]  /*6bc0*/  ISETP.LT.AND P3, PT, R38, UR11, !P0 ;  /* 0x0000000b26007c0c */ /* 0x000fe4000c761270 */
[----:B----4-:R-:W-:-:S02]  /*6bd0*/  LEA.HI.X.SX32 R5, R14, R47, 0x2, P2 ;  /* 0x0000002f0e057211 */ /* 0x010fc400010f16ff */
[----:B------:R-:W-:Y:S02]  /*6be0*/  LEA.HI.X.SX32 R13, R0, R47, 0x2, P6 ;  /* 0x0000002f000d7211 */ /* 0x000fe400030f16ff */
[----:B------:R-:W-:Y:S02]  /*6bf0*/  ISETP.LT.AND P2, PT, R17, UR11, !P0 ;  /* 0x0000000b11007c0c */ /* 0x000fe4000c741270 */
[----:B------:R-:W-:Y:S02]  /*6c00*/  ISETP.LT.AND P1, PT, R40, UR11, !P0 ;  /* 0x0000000b28007c0c */ /* 0x000fe4000c721270 */
[C---:B------:R-:W-:Y:S01]  /*6c10*/  LEA R8, P6, R15.reuse, R45, 0x2 ;  /* 0x0000002d0f087211 */ /* 0x040fe200078c10ff */
[----:B------:R1:W-:Y:S01]  /*6c20*/  @P5 STG.E desc[UR22][R2.64], R6 ;  /* 0x0000000602005986 */ /* 0x0003e2000c101916 */
[----:B------:R-:W-:Y:S02]  /*6c30*/  ISETP.LT.AND P0, PT, R24, UR11, !P0 ;  /* 0x0000000b18007c0c */ /* 0x000fe4000c701270 */
[----:B------:R-:W-:Y:S01]  /*6c40*/  LEA.HI.X.SX32 R9, R15, R47, 0x2, P6 ;  /* 0x0000002f0f097211 */ /* 0x000fe200030f16ff */
[----:B------:R1:W-:Y:S01]  /*6c50*/  @P4 STG.E desc[UR22][R10.64], R7 ;  /* 0x000000070a004986 */ /* 0x0003e2000c101916 */
[----:B------:R-:W-:-:S03]  /*6c60*/  LEA R14, P6, R37, R45, 0x2 ;  /* 0x0000002d250e7211 */ /* 0x000fc600078c10ff */
[----:B---3--:R1:W-:Y:S01]  /*6c70*/  @P3 STG.E desc[UR22][R12.64], R20 ;  /* 0x000000140c003986 */ /* 0x0083e2000c101916 */
[----:B------:R-:W-:-:S03]  /*6c80*/  LEA.HI.X.SX32 R15, R37, R47, 0x2, P6 ;  /* 0x0000002f250f7211 */ /* 0x000fc600030f16ff */
[----:B------:R1:W-:Y:S04]  /*6c90*/  @P2 STG.E desc[UR22][R4.64], R21 ;  /* 0x0000001504002986 */ /* 0x0003e8000c101916 */
[----:B------:R1:W-:Y:S04]  /*6ca0*/  @P1 STG.E desc[UR22][R8.64], R22 ;  /* 0x0000001608001986 */ /* 0x0003e8000c101916 */
[----:B------:R1:W-:Y:S01]  /*6cb0*/  @P0 STG.E desc[UR22][R14.64], R23 ;  /* 0x000000170e000986 */ /* 0x0003e2000c101916 */
[----:B------:R-:W-:Y:S06]  /*6cc0*/  BAR.SYNC.DEFER_BLOCKING 0x0 ;  /* 0x0000000000007b1d */ /* 0x000fec0000010000 */
[----:B------:R-:W-:Y:S05]  /*6cd0*/  BRA.U UP0, `(.L_x_13) ;  /* 0x0000000100a07547 */ /* 0x000fea000b800000 */
[----:B------:R-:W2:Y:S01]  /*6ce0*/  S2UR UR5, SR_CgaCtaId ;  /* 0x00000000000579c3 */ /* 0x000ea20000008800 */
[----:B------:R-:W-:Y:S01]  /*6cf0*/  NOP ;  /* 0x0000000000007918 */ /* 0x000fe20000000000 */
[----:B------:R-:W-:Y:S01]  /*6d00*/  UMOV UR4, 0x50 ;  /* 0x0000005000047882 */ /* 0x000fe20000000000 */
[----:B------:R-:W-:Y:S02]  /*6d10*/  IMAD.U32 R0, RZ, RZ, UR26 ;  /* 0x0000001aff007e24 */ /* 0x000fe4000f8e00ff */
[----:B-1----:R-:W-:Y:S02]  /*6d20*/  IMAD.MOV.U32 R3, RZ, RZ, 0x3 ;  /* 0x00000003ff037424 */ /* 0x002fe400078e00ff */
[----:B------:R-:W-:Y:S01]  /*6d30*/  IMAD.MOV.U32 R7, RZ, RZ, 0x1 ;  /* 0x00000001ff077424 */ /* 0x000fe200078e00ff */
[----:B------:R-:W-:-:S04]  /*6d40*/  LOP3.LUT R0, R0, 0xffff, RZ, 0xc0, !PT ;  /* 0x0000ffff00007812 */ /* 0x000fc800078ec0ff */
[----:B------:R-:W-:-:S05]  /*6d50*/  SHF.R.U32.HI R0, RZ, 0x5, R0 ;  /* 0x00000005ff007819 */ /* 0x000fca0000011600 */
[----:B------:R-:W-:Y:S01]  /*6d60*/  VIADD R2, R0, 0x10 ;  /* 0x0000001000027836 */ /* 0x000fe20000000000 */
[----:B------:R-:W-:Y:S01]  /*6d70*/  SHF.L.U32 R0, R3, R0, RZ ;  /* 0x0000000003007219 */ /* 0x000fe200000006ff */
[----:B--2---:R-:W-:-:S03]  /*6d80*/  ULEA UR6, UR5, UR4, 0x18 ;  /* 0x0000000405067291 */ /* 0x004fc6000f8ec0ff */
[----:B------:R-:W-:-:S04]  /*6d90*/  SHF.L.U32 R3, R7, R2, RZ ;  /* 0x0000000207037219 */ /* 0x000fc800000006ff */
[----:B------:R-:W-:Y:S02]  /*6da0*/  LOP3.LUT R0, R3, R0, RZ, 0xfc, !PT ;  /* 0x0000000003007212 */ /* 0x000fe400078efcff */
[----:B------:R-:W1:Y:S02]  /*6db0*/  LDS R5, [UR6] ;  /* 0x00000006ff057984 */ /* 0x000e640008000800 */
[C---:B------:R-:W-:Y:S02]  /*6dc0*/  LOP3.LUT R2, R0.reuse, 0xffff, RZ, 0xc0, !PT ;  /* 0x0000ffff00027812 */ /* 0x040fe400078ec0ff */
[----:B-1----:R-:W-:-:S04]  /*6dd0*/  LOP3.LUT R3, R0, 0xffff, R5, 0x80, !PT ;  /* 0x0000ffff00037812 */ /* 0x002fc800078e8005 */
[----:B------:R-:W-:-:S13]  /*6de0*/  ISETP.NE.AND P0, PT, R3, R2, PT ;  /* 0x000000020300720c */ /* 0x000fda0003f05270 */
[----:B------:R-:W-:Y:S05]  /*6df0*/  @P0 BRA `(.L_x_14) ;  /* 0x0000000000500947 */ /* 0x000fea0003800000 */
[----:B------:R-:W-:Y:S02]  /*6e00*/  SHF.R.U32.HI R5, RZ, 0x10, R5 ;  /* 0x00000010ff057819 */ /* 0x000fe40000011605 */
[----:B------:R-:W-:-:S04]  /*6e10*/  SHF.R.U32.HI R2, RZ, 0x10, R0 ;  /* 0x00000010ff027819 */ /* 0x000fc80000011600 */
[----:B------:R-:W-:-:S04]  /*6e20*/  LOP3.LUT R5, R5, R2, RZ, 0xc0, !PT ;  /* 0x0000000205057212 */ /* 0x000fc800078ec0ff */
[----:B------:R-:W-:-:S13]  /*6e30*/  ISETP.NE.AND P0, PT, R5, R2, PT ;  /* 0x000000020500720c */ /* 0x000fda0003f05270 */
[----:B------:R-:W-:Y:S05]  /*6e40*/  @P0 BRA `(.L_x_15) ;  /* 0x0000000000300947 */ /* 0x000fea0003800000 */
[----:B------:R-:W-:Y:S01]  /*6e50*/  R2UR UR4, R0 ;  /* 0x00000000000472ca */ /* 0x000fe200000e0000 */
[----:B------:R-:W-:Y:S01]  /*6e60*/  VOTEU.ANY UR5, UPT, PT ;  /* 0x0000000000057886 */ /* 0x000fe200038e0100 */
[----:B------:R-:W1:Y:S01]  /*6e70*/  S2R R0, SR_LANEID ;  /* 0x0000000000007919 */ /* 0x000e620000000000 */
[----:B------:R-:W-:-:S10]  /*6e80*/  UFLO.U32 UR5, UR5 ;  /* 0x00000005000572bd */ /* 0x000fd400080e0000 */
[----:B------:R-:W-:-:S06]  /*6e90*/  ULOP3.LUT UR4, URZ, UR4, URZ, 0x33, !UPT ;  /* 0x00000004ff047292 */ /* 0x000fcc000f8e33ff */
[----:B------:R-:W-:-:S04]  /*6ea0*/  IMAD.U32 R2, RZ, RZ, UR4 ;  /* 0x00000004ff027e24 */ /* 0x000fc8000f8e00ff */
[----:B------:R-:W2:Y:S02]  /*6eb0*/  REDUX UR7, R2 ;  /* 0x00000000020773c4 */ /* 0x000ea40000000000 */
[----:B------:R3:W-:Y:S01]  /*6ec0*/  UTCATOMSWS.AND URZ, UR4 ;  /* 0x0000000400ff79e3 */ /* 0x0007e20008000000 */
[----:B-1----:R-:W-:Y:S01]  /*6ed0*/  ISETP.EQ.U32.AND P0, PT, R0, UR5, PT ;  /* 0x0000000500007c0c */ /* 0x002fe2000bf02070 */
[----:B--2---:R-:W-:-:S12]  /*6ee0*/  IMAD.U32 R0, RZ, RZ, UR7 ;  /* 0x00000007ff007e24 */ /* 0x004fd8000f8e00ff */
[----:B------:R3:W-:Y:S01]  /*6ef0*/  @P0 ATOMS.AND RZ, [UR6], R0 ;  /* 0x00000000ffff098c */ /* 0x0007e2000a800006 */
[----:B------:R-:W-:Y:S05]  /*6f00*/  BRA `(.L_x_13) ;  /* 0x0000000000147947 */ /* 0x000fea0003800000 */
.L_x_15:
[----:B------:R-:W-:-:S07]  /*6f10*/  MOV R2, 0x6f30 ;  /* 0x00006f3000027802 */ /* 0x000fce0000000f00 */
[----:B------:R-:W-:Y:S05]  /*6f20*/  CALL.REL.NOINC `($__internal_0_$__cuda_sm10x_tcgen05_guardrail_trap_col_being_dealloced_not_returned_by_alloc) ;  /* 0x00000000002c7944 */ /* 0x000fea0003c00000 */
[----:B------:R-:W-:Y:S05]  /*6f30*/  BRA `(.L_x_13) ;  /* 0x0000000000087947 */ /* 0x000fea0003800000 */
.L_x_14:
[----:B------:R-:W-:-:S07]  /*6f40*/  MOV R2, 0x6f60 ;  /* 0x00006f6000027802 */ /* 0x000fce0000000f00 */
[----:B------:R-:W-:Y:S05]  /*6f50*/  CALL.REL.NOINC `($__internal_2_$__cuda_sm10x_tcgen05_guardrail_trap_unallocated_columns_being_dealloced) ;  /* 0x0000000000387944 */ /* 0x000fea0003c00000 */
.L_x_13:
[----:B------:R-:W-:Y:S01]  /*6f60*/  NOP ;  /* 0x0000000000007918 */ /* 0x000fe20000000000 */
[----:B---3--:R-:W-:Y:S05]  /*6f70*/  EXIT ;  /* 0x000000000000794d */ /* 0x008fea0003800000 */
.L_x_9:
[----:B------:R-:W1:Y:S02]  /*6f80*/  SYNCS.PHASECHK.TRANS64.TRYWAIT P4, [UR18], R4 ;  /* 0x00000004ff0075a7 */ /* 0x000e640008081112 */
[----:B-1----:R-:W-:Y:S05]  /*6f90*/  @!P4 BRA `(.L_x_9) ;  /* 0xfffffffc00f8c947 */ /* 0x002fea000383ffff */
[----:B------:R-:W-:Y:S05]  /*6fa0*/  BRA `(.L_x_16) ;  /* 0xffffffdc00cc7947 */ /* 0x000fea000383ffff */
.L_x_12:
[----:B------:R-:W1:Y:S02]  /*6fb0*/  SYNCS.PHASECHK.TRANS64.TRYWAIT P1, [UR12], R4 ;  /* 0x00000004ff0075a7 */ /* 0x000e64000802110c */
[----:B-1----:R-:W-:Y:S05]  /*6fc0*/  @!P1 BRA `(.L_x_12) ;  /* 0xfffffffc00f89947 */ /* 0x002fea000383ffff */
[----:B------:R-:W-:Y:S05]  /*6fd0*/  BRA `(.L_x_11) ;  /* 0xffffffec00087947 */ /* 0x000fea000383ffff */
        .weak           $__internal_0_$__cuda_sm10x_tcgen05_guardrail_trap_col_being_dealloced_not_returned_by_alloc
        .type           $__internal_0_$__cuda_sm10x_tcgen05_guardrail_trap_col_being_dealloced_not_returned_by_alloc,@function
        .size           $__internal_0_$__cuda_sm10x_tcgen05_guardrail_trap_col_being_dealloced_not_returned_by_alloc,($__internal_1_$__cuda_sm10x_tcgen05_guardrail_trap_phase_invalid_during_alloc - $__internal_0_$__cuda_sm10x_tcgen05_guardrail_trap_col_being_dealloced_not_returned_by_alloc)
$__internal_0_$__cuda_sm10x_tcgen05_guardrail_trap_col_being_dealloced_not_returned_by_alloc:
[----:B------:R-:W-:Y:S05]  /*6fe0*/  BPT.TRAP 0x1 ;  /* 0x000000040000795c */ /* 0x000fea0000300000 */
[----:B------:R-:W-:-:S04]  /*6ff0*/  IMAD.MOV.U32 R3, RZ, RZ, 0x0 ;  /* 0x00000000ff037424 */ /* 0x000fc800078e00ff */
[----:B------:R-:W-:Y:S05]  /*7000*/  RET.REL.NODEC R2 `(matmul_kernel) ;  /* 0xffffff8c02fc7950 */ /* 0x000fea0003c3ffff */
        .weak           $__internal_1_$__cuda_sm10x_tcgen05_guardrail_trap_phase_invalid_during_alloc
        .type           $__internal_1_$__cuda_sm10x_tcgen05_guardrail_trap_phase_invalid_during_alloc,@function
        .size           $__internal_1_$__cuda_sm10x_tcgen05_guardrail_trap_phase_invalid_during_alloc,($__internal_2_$__cuda_sm10x_tcgen05_guardrail_trap_unallocated_columns_being_dealloced - $__internal_1_$__cuda_sm10x_tcgen05_guardrail_trap_phase_invalid_during_alloc)
$__internal_1_$__cuda_sm10x_tcgen05_guardrail_trap_phase_invalid_during_alloc:
[----:B------:R-:W-:Y:S05]  /*7010*/  BPT.TRAP 0x1 ;  /* 0x000000040000795c */ /* 0x000fea0000300000 */
[----:B------:R-:W-:-:S04]  /*7020*/  IMAD.MOV.U32 R5, RZ, RZ, 0x0 ;  /* 0x00000000ff057424 */ /* 0x000fc800078e00ff */
[----:B------:R-:W-:Y:S05]  /*7030*/  RET.REL.NODEC R4 `(matmul_kernel) ;  /* 0xffffff8c04f07950 */ /* 0x000fea0003c3ffff */
        .weak           $__internal_2_$__cuda_sm10x_tcgen05_guardrail_trap_unallocated_columns_being_dealloced
        .type           $__internal_2_$__cuda_sm10x_tcgen05_guardrail_trap_unallocated_columns_being_dealloced,@function
        .size           $__internal_2_$__cuda_sm10x_tcgen05_guardrail_trap_unallocated_columns_being_dealloced,(.L_x_20 - $__internal_2_$__cuda_sm10x_tcgen05_guardrail_trap_unallocated_columns_being_dealloced)
$__internal_2_$__cuda_sm10x_tcgen05_guardrail_trap_unallocated_columns_being_dealloced:
[----:B------:R-:W-:Y:S05]  /*7040*/  BPT.TRAP 0x1 ;  /* 0x000000040000795c */ /* 0x000fea0000300000 */
[----:B------:R-:W-:-:S04]  /*7050*/  IMAD.MOV.U32 R3, RZ, RZ, 0x0 ;  /* 0x00000000ff037424 */ /* 0x000fc800078e00ff */
[----:B------:R-:W-:Y:S05]  /*7060*/  RET.REL.NODEC R2 `(matmul_kernel) ;  /* 0xffffff8c02e47950 */ /* 0x000fea0003c3ffff */
.L_x_17:
[----:B------:R-:W-:-:S00]  /*7070*/  BRA `(.L_x_17) ;  /* 0xfffffffc00fc7947 */ /* 0x000fc0000383ffff */
[----:B------:R-:W-:-:S00]  /*7080*/  NOP ;  /* 0x0000000000007918 */ /* 0x000fc00000000000 */
[----:B------:R-:W-:-:S00]  /*7090*/  NOP ;  /* 0x0000000000007918 */ /* 0x000fc00000000000 */
[----:B------:R-:W-:-:S00]  /*70a0*/  NOP ;  /* 0x0000000000007918 */ /* 0x000fc00000000000 */
[----:B------:R-:W-:-:S00]  /*70b0*/  NOP ;  /* 0x0000000000007918 */ /* 0x000fc00000000000 */
[----:B------:R-:W-:-:S00]  /*70c0*/  NOP ;  /* 0x0000000000007918 */ /* 0x000fc00000000000 */
[----:B------:R-:W-:-:S00]  /*70d0*/  NOP ;  /* 0x0000000000007918 */ /* 0x000fc00000000000 */
[----:B------:R-:W-:-:S00]  /*70e0*/  NOP ;  /* 0x0000000000007918 */ /* 0x000fc00000000000 */
[----:B------:R-:W-:-:S00]  /*70f0*/  NOP ;  /* 0x0000000000007918 */ /* 0x000fc00000000000 */
.L_x_20:


//--------------------- .nv.shared.matmul_kernel  --------------------------
	.section	.nv.shared.matmul_kernel,"aw",@nobits
	.sectionflags	@""
	.align	16
	.zero		1024


//--------------------- .nv.shared.reserved.0     --------------------------
	.section	.nv.shared.reserved.0,"aw",@nobits
	.align	8
	.weak		__nv_reservedSMEM_offset_0_alias
	.size		__nv_reservedSMEM_offset_0_alias, 0, 64
	.other		__nv_reservedSMEM_offset_0_alias,@"STO_CUDA_RESERVED_SHARED STV_DEFAULT"
__nv_reservedSMEM_offset_0_alias:
	.zero		0
.nv.shared.reserved.0:
	.zero		64
	.weak		__nv_reservedSMEM_allocation_phase
	.type		__nv_reservedSMEM_allocation_phase,@object
	.size		__nv_reservedSMEM_allocation_phase,(.L_0 - __nv_reservedSMEM_allocation_phase)
__nv_reservedSMEM_allocation_phase:
	.zero		1
.L_0:
	.zero		7
	.weak		__nv_reservedSMEM_devtool_atexit_pc
	.type		__nv_reservedSMEM_devtool_atexit_pc,@object
	.size		__nv_reservedSMEM_devtool_atexit_pc,(__nv_reservedSMEM_allocation_mask - __nv_reservedSMEM_devtool_atexit_pc)
__nv_reservedSMEM_devtool_atexit_pc:
	.zero		8
	.weak		__nv_reservedSMEM_allocation_mask
	.type		__nv_reservedSMEM_allocation_mask,@object
	.size		__nv_reservedSMEM_allocation_mask,(.L_2 - __nv_reservedSMEM_allocation_mask)
__nv_reservedSMEM_allocation_mask:
	.zero		4
.L_2:


//--------------------- .nv.constant0.matmul_kernel --------------------------
	.section	.nv.constant0.matmul_kernel,"a",@progbits
	.sectionflags	@""
	.align	4
.nv.constant0.matmul_kernel:
	.zero		976


//--------------------- SYMBOLS --------------------------

	.type		.nv.reservedSmem.offset0,@object
	.size		.nv.reservedSmem.offset0,0x4
	.type		.nv.reservedSmem.cap,@object
	.size		.nv.reservedSmem.cap,0x4
